//
// Generated by NVIDIA NVVM Compiler
//
// Compiler Build ID: CL-36424714
// Cuda compilation tools, release 13.0, V13.0.88
// Based on NVVM 20.0.0
//

.version 9.0
.target sm_100
.address_size 64

	// .globl	_Z15calculate_layerPdS_S_iiiiiiiiiiS_S_
.func  (.param .align 16 .b8 func_retval0[16]) __internal_trig_reduction_slowpathd
(
	.param .b64 __internal_trig_reduction_slowpathd_param_0
)
;
.const .align 8 .f64 PI = 0d400921FB54442D18;
.const .align 8 .f64 a2;
.const .align 8 .f64 tau;
.const .align 8 .f64 hx;
.const .align 8 .f64 hy;
.const .align 8 .f64 hz;
.const .align 8 .f64 a_t;
.const .align 8 .f64 Lx;
.const .align 8 .f64 Ly;
.const .align 8 .f64 Lz;
.const .align 4 .u32 x_0;
.const .align 4 .u32 y_0;
.const .align 4 .u32 z_0;
.global .align 8 .b8 __cudart_i2opi_d[144] = {8, 93, 141, 31, 177, 95, 251, 107, 234, 146, 82, 138, 247, 57, 7, 61, 123, 241, 229, 235, 199, 186, 39, 117, 45, 234, 95, 158, 102, 63, 70, 79, 183, 9, 203, 39, 207, 126, 54, 109, 31, 109, 10, 90, 139, 17, 47, 239, 15, 152, 5, 222, 255, 151, 248, 31, 59, 40, 249, 189, 139, 95, 132, 156, 244, 57, 83, 131, 57, 214, 145, 57, 65, 126, 95, 180, 38, 112, 156, 233, 132, 68, 187, 46, 245, 53, 130, 232, 62, 167, 41, 177, 28, 235, 29, 254, 28, 146, 209, 9, 234, 46, 73, 6, 224, 210, 77, 66, 58, 110, 36, 183, 97, 197, 187, 222, 171, 99, 81, 254, 65, 144, 67, 60, 153, 149, 98, 219, 192, 221, 52, 245, 209, 87, 39, 252, 41, 21, 68, 78, 110, 131, 249, 162};
.global .align 16 .b8 __cudart_sin_cos_coeffs[128] = {70, 210, 176, 44, 241, 229, 90, 190, 146, 227, 172, 105, 227, 29, 199, 62, 161, 98, 219, 25, 160, 1, 42, 191, 24, 8, 17, 17, 17, 17, 129, 63, 84, 85, 85, 85, 85, 85, 197, 191, 0, 0, 0, 0, 0, 0, 0, 0, 0, 0, 0, 0, 0, 0, 0, 0, 100, 129, 253, 32, 131, 255, 168, 189, 40, 133, 239, 193, 167, 238, 33, 62, 217, 230, 6, 142, 79, 126, 146, 190, 233, 188, 221, 25, 160, 1, 250, 62, 71, 93, 193, 22, 108, 193, 86, 191, 81, 85, 85, 85, 85, 85, 165, 63, 0, 0, 0, 0, 0, 0, 224, 191, 0, 0, 0, 0, 0, 0, 240, 63};

.visible .entry _Z15calculate_layerPdS_S_iiiiiiiiiiS_S_(
	.param .u64 .ptr .align 1 _Z15calculate_layerPdS_S_iiiiiiiiiiS_S__param_0,
	.param .u64 .ptr .align 1 _Z15calculate_layerPdS_S_iiiiiiiiiiS_S__param_1,
	.param .u64 .ptr .align 1 _Z15calculate_layerPdS_S_iiiiiiiiiiS_S__param_2,
	.param .u32 _Z15calculate_layerPdS_S_iiiiiiiiiiS_S__param_3,
	.param .u32 _Z15calculate_layerPdS_S_iiiiiiiiiiS_S__param_4,
	.param .u32 _Z15calculate_layerPdS_S_iiiiiiiiiiS_S__param_5,
	.param .u32 _Z15calculate_layerPdS_S_iiiiiiiiiiS_S__param_6,
	.param .u32 _Z15calculate_layerPdS_S_iiiiiiiiiiS_S__param_7,
	.param .u32 _Z15calculate_layerPdS_S_iiiiiiiiiiS_S__param_8,
	.param .u32 _Z15calculate_layerPdS_S_iiiiiiiiiiS_S__param_9,
	.param .u32 _Z15calculate_layerPdS_S_iiiiiiiiiiS_S__param_10,
	.param .u32 _Z15calculate_layerPdS_S_iiiiiiiiiiS_S__param_11,
	.param .u32 _Z15calculate_layerPdS_S_iiiiiiiiiiS_S__param_12,
	.param .u64 .ptr .align 1 _Z15calculate_layerPdS_S_iiiiiiiiiiS_S__param_13,
	.param .u64 .ptr .align 1 _Z15calculate_layerPdS_S_iiiiiiiiiiS_S__param_14
)
{
	.reg .pred 	%p<28>;
	.reg .b32 	%r<81>;
	.reg .b64 	%rd<43>;
	.reg .b64 	%fd<191>;

	ld.param.u64 	%rd2, [_Z15calculate_layerPdS_S_iiiiiiiiiiS_S__param_1];
	ld.param.u64 	%rd3, [_Z15calculate_layerPdS_S_iiiiiiiiiiS_S__param_2];
	ld.param.u32 	%r22, [_Z15calculate_layerPdS_S_iiiiiiiiiiS_S__param_4];
	ld.param.u32 	%r20, [_Z15calculate_layerPdS_S_iiiiiiiiiiS_S__param_5];
	ld.param.u32 	%r21, [_Z15calculate_layerPdS_S_iiiiiiiiiiS_S__param_6];
	ld.param.u32 	%r23, [_Z15calculate_layerPdS_S_iiiiiiiiiiS_S__param_7];
	ld.param.u32 	%r24, [_Z15calculate_layerPdS_S_iiiiiiiiiiS_S__param_8];
	ld.param.u32 	%r25, [_Z15calculate_layerPdS_S_iiiiiiiiiiS_S__param_9];
	ld.param.u32 	%r26, [_Z15calculate_layerPdS_S_iiiiiiiiiiS_S__param_10];
	ld.param.u32 	%r27, [_Z15calculate_layerPdS_S_iiiiiiiiiiS_S__param_11];
	ld.param.u32 	%r28, [_Z15calculate_layerPdS_S_iiiiiiiiiiS_S__param_12];
	ld.param.u64 	%rd4, [_Z15calculate_layerPdS_S_iiiiiiiiiiS_S__param_13];
	ld.param.u64 	%rd5, [_Z15calculate_layerPdS_S_iiiiiiiiiiS_S__param_14];
	mov.u32 	%r29, %ctaid.x;
	mov.u32 	%r30, %ntid.x;
	mov.u32 	%r31, %tid.x;
	mad.lo.s32 	%r32, %r29, %r30, %r31;
	div.s32 	%r33, %r32, %r20;
	mul.lo.s32 	%r34, %r33, %r20;
	sub.s32 	%r1, %r32, %r34;
	rem.s32 	%r2, %r33, %r22;
	mul.lo.s32 	%r3, %r20, %r22;
	div.s32 	%r4, %r32, %r3;
	setp.lt.s32 	%p1, %r4, %r23;
	setp.gt.s32 	%p2, %r4, %r26;
	setp.lt.s32 	%p3, %r2, %r24;
	or.pred  	%p4, %p1, %p3;
	or.pred  	%p5, %p4, %p2;
	setp.gt.s32 	%p6, %r2, %r27;
	or.pred  	%p7, %p6, %p5;
	setp.lt.s32 	%p8, %r1, %r25;
	or.pred  	%p9, %p8, %p7;
	setp.gt.s32 	%p10, %r1, %r28;
	or.pred  	%p11, %p10, %p9;
	@%p11 bra 	$L__BB0_19;
	ld.param.u64 	%rd42, [_Z15calculate_layerPdS_S_iiiiiiiiiiS_S__param_0];
	cvta.to.global.u64 	%rd6, %rd2;
	cvta.to.global.u64 	%rd7, %rd42;
	cvta.to.global.u64 	%rd8, %rd3;
	mul.lo.s32 	%r35, %r3, %r4;
	mul.lo.s32 	%r36, %r2, %r20;
	add.s32 	%r37, %r36, %r1;
	add.s32 	%r5, %r37, %r35;
	mul.wide.s32 	%rd9, %r5, 8;
	add.s64 	%rd10, %rd6, %rd9;
	ld.global.f64 	%fd35, [%rd10];
	add.f64 	%fd36, %fd35, %fd35;
	add.s64 	%rd11, %rd7, %rd9;
	ld.global.f64 	%fd37, [%rd11];
	sub.f64 	%fd38, %fd36, %fd37;
	ld.const.f64 	%fd39, [a2];
	ld.const.f64 	%fd40, [tau];
	mul.f64 	%fd41, %fd39, %fd40;
	mul.f64 	%fd42, %fd40, %fd41;
	add.s32 	%r38, %r35, %r3;
	mul.wide.s32 	%rd12, %r3, 8;
	add.s64 	%rd13, %rd10, %rd12;
	ld.global.f64 	%fd43, [%rd13];
	shl.b32 	%r39, %r3, 1;
	sub.s32 	%r40, %r38, %r39;
	add.s32 	%r41, %r37, %r40;
	mul.wide.s32 	%rd14, %r41, 8;
	add.s64 	%rd15, %rd6, %rd14;
	ld.global.f64 	%fd44, [%rd15];
	add.f64 	%fd45, %fd43, %fd44;
	sub.f64 	%fd46, %fd45, %fd36;
	ld.const.f64 	%fd1, [hx];
	mul.f64 	%fd47, %fd1, %fd1;
	div.rn.f64 	%fd48, %fd46, %fd47;
	add.s32 	%r42, %r36, %r20;
	mul.wide.s32 	%rd16, %r20, 8;
	add.s64 	%rd17, %rd10, %rd16;
	ld.global.f64 	%fd49, [%rd17];
	shl.b32 	%r43, %r20, 1;
	sub.s32 	%r44, %r42, %r43;
	add.s32 	%r45, %r44, %r1;
	add.s32 	%r46, %r45, %r35;
	mul.wide.s32 	%rd18, %r46, 8;
	add.s64 	%rd19, %rd6, %rd18;
	ld.global.f64 	%fd50, [%rd19];
	add.f64 	%fd51, %fd49, %fd50;
	sub.f64 	%fd52, %fd51, %fd36;
	ld.const.f64 	%fd2, [hy];
	mul.f64 	%fd53, %fd2, %fd2;
	div.rn.f64 	%fd54, %fd52, %fd53;
	add.f64 	%fd55, %fd48, %fd54;
	ld.global.f64 	%fd56, [%rd10+8];
	ld.global.f64 	%fd57, [%rd10+-8];
	add.f64 	%fd58, %fd56, %fd57;
	sub.f64 	%fd59, %fd58, %fd36;
	ld.const.f64 	%fd3, [hz];
	mul.f64 	%fd60, %fd3, %fd3;
	div.rn.f64 	%fd61, %fd59, %fd60;
	add.f64 	%fd62, %fd55, %fd61;
	fma.rn.f64 	%fd4, %fd42, %fd62, %fd38;
	add.s64 	%rd20, %rd8, %rd9;
	st.global.f64 	[%rd20], %fd4;
	ld.const.f64 	%fd63, [a_t];
	cvt.rn.f64.s32 	%fd64, %r21;
	mul.f64 	%fd65, %fd63, %fd64;
	ld.const.f64 	%fd5, [PI];
	add.f64 	%fd6, %fd5, %fd5;
	fma.rn.f64 	%fd7, %fd65, %fd40, %fd6;
	abs.f64 	%fd8, %fd7;
	setp.neu.f64 	%p12, %fd8, 0d7FF0000000000000;
	@%p12 bra 	$L__BB0_3;
	mov.f64 	%fd71, 0d0000000000000000;
	mul.rn.f64 	%fd187, %fd7, %fd71;
	mov.b32 	%r77, 1;
	bra.uni 	$L__BB0_6;
$L__BB0_3:
	mul.f64 	%fd66, %fd7, 0d3FE45F306DC9C883;
	cvt.rni.s32.f64 	%r76, %fd66;
	cvt.rn.f64.s32 	%fd67, %r76;
	fma.rn.f64 	%fd68, %fd67, 0dBFF921FB54442D18, %fd7;
	fma.rn.f64 	%fd69, %fd67, 0dBC91A62633145C00, %fd68;
	fma.rn.f64 	%fd187, %fd67, 0dB97B839A252049C0, %fd69;
	setp.ltu.f64 	%p13, %fd8, 0d41E0000000000000;
	@%p13 bra 	$L__BB0_5;
	{ // callseq 0, 0
	.param .b64 param0;
	st.param.f64 	[param0], %fd7;
	.param .align 16 .b8 retval0[16];
	call.uni (retval0), 
	__internal_trig_reduction_slowpathd, 
	(
	param0
	);
	ld.param.f64 	%fd187, [retval0];
	ld.param.b32 	%r76, [retval0+8];
	} // callseq 0
$L__BB0_5:
	add.s32 	%r77, %r76, 1;
$L__BB0_6:
	shl.b32 	%r49, %r77, 6;
	cvt.u64.u32 	%rd21, %r49;
	and.b64  	%rd22, %rd21, 64;
	mov.u64 	%rd23, __cudart_sin_cos_coeffs;
	add.s64 	%rd24, %rd23, %rd22;
	mul.rn.f64 	%fd72, %fd187, %fd187;
	and.b32  	%r50, %r77, 1;
	setp.eq.b32 	%p14, %r50, 1;
	selp.f64 	%fd73, 0dBDA8FF8320FD8164, 0d3DE5DB65F9785EBA, %p14;
	ld.global.nc.v2.f64 	{%fd74, %fd75}, [%rd24];
	fma.rn.f64 	%fd76, %fd73, %fd72, %fd74;
	fma.rn.f64 	%fd77, %fd76, %fd72, %fd75;
	ld.global.nc.v2.f64 	{%fd78, %fd79}, [%rd24+16];
	fma.rn.f64 	%fd80, %fd77, %fd72, %fd78;
	fma.rn.f64 	%fd81, %fd80, %fd72, %fd79;
	ld.global.nc.v2.f64 	{%fd82, %fd83}, [%rd24+32];
	fma.rn.f64 	%fd84, %fd81, %fd72, %fd82;
	fma.rn.f64 	%fd85, %fd84, %fd72, %fd83;
	fma.rn.f64 	%fd86, %fd85, %fd187, %fd187;
	fma.rn.f64 	%fd87, %fd85, %fd72, 0d3FF0000000000000;
	selp.f64 	%fd88, %fd87, %fd86, %p14;
	and.b32  	%r51, %r77, 2;
	setp.eq.s32 	%p15, %r51, 0;
	mov.f64 	%fd89, 0d0000000000000000;
	sub.f64 	%fd90, %fd89, %fd88;
	selp.f64 	%fd14, %fd88, %fd90, %p15;
	mul.f64 	%fd91, %fd6, %fd1;
	ld.const.u32 	%r52, [x_0];
	add.s32 	%r53, %r4, %r52;
	add.s32 	%r54, %r53, -1;
	cvt.rn.f64.s32 	%fd92, %r54;
	mul.f64 	%fd93, %fd91, %fd92;
	ld.const.f64 	%fd94, [Lx];
	div.rn.f64 	%fd15, %fd93, %fd94;
	abs.f64 	%fd16, %fd15;
	setp.neu.f64 	%p16, %fd16, 0d7FF0000000000000;
	@%p16 bra 	$L__BB0_8;
	mov.f64 	%fd100, 0d0000000000000000;
	mul.rn.f64 	%fd188, %fd15, %fd100;
	mov.b32 	%r78, 0;
	bra.uni 	$L__BB0_10;
$L__BB0_8:
	mul.f64 	%fd95, %fd15, 0d3FE45F306DC9C883;
	cvt.rni.s32.f64 	%r78, %fd95;
	cvt.rn.f64.s32 	%fd96, %r78;
	fma.rn.f64 	%fd97, %fd96, 0dBFF921FB54442D18, %fd15;
	fma.rn.f64 	%fd98, %fd96, 0dBC91A62633145C00, %fd97;
	fma.rn.f64 	%fd188, %fd96, 0dB97B839A252049C0, %fd98;
	setp.ltu.f64 	%p17, %fd16, 0d41E0000000000000;
	@%p17 bra 	$L__BB0_10;
	{ // callseq 1, 0
	.param .b64 param0;
	st.param.f64 	[param0], %fd15;
	.param .align 16 .b8 retval0[16];
	call.uni (retval0), 
	__internal_trig_reduction_slowpathd, 
	(
	param0
	);
	ld.param.f64 	%fd188, [retval0];
	ld.param.b32 	%r78, [retval0+8];
	} // callseq 1
$L__BB0_10:
	shl.b32 	%r57, %r78, 6;
	cvt.u64.u32 	%rd25, %r57;
	and.b64  	%rd26, %rd25, 64;
	mov.u64 	%rd27, __cudart_sin_cos_coeffs;
	add.s64 	%rd28, %rd27, %rd26;
	mul.rn.f64 	%fd101, %fd188, %fd188;
	and.b32  	%r58, %r78, 1;
	setp.eq.b32 	%p18, %r58, 1;
	selp.f64 	%fd102, 0dBDA8FF8320FD8164, 0d3DE5DB65F9785EBA, %p18;
	ld.global.nc.v2.f64 	{%fd103, %fd104}, [%rd28];
	fma.rn.f64 	%fd105, %fd102, %fd101, %fd103;
	fma.rn.f64 	%fd106, %fd105, %fd101, %fd104;
	ld.global.nc.v2.f64 	{%fd107, %fd108}, [%rd28+16];
	fma.rn.f64 	%fd109, %fd106, %fd101, %fd107;
	fma.rn.f64 	%fd110, %fd109, %fd101, %fd108;
	ld.global.nc.v2.f64 	{%fd111, %fd112}, [%rd28+32];
	fma.rn.f64 	%fd113, %fd110, %fd101, %fd111;
	fma.rn.f64 	%fd114, %fd113, %fd101, %fd112;
	fma.rn.f64 	%fd115, %fd114, %fd188, %fd188;
	fma.rn.f64 	%fd116, %fd114, %fd101, 0d3FF0000000000000;
	selp.f64 	%fd117, %fd116, %fd115, %p18;
	and.b32  	%r59, %r78, 2;
	setp.eq.s32 	%p19, %r59, 0;
	mov.f64 	%fd118, 0d0000000000000000;
	sub.f64 	%fd119, %fd118, %fd117;
	selp.f64 	%fd120, %fd117, %fd119, %p19;
	mul.f64 	%fd21, %fd14, %fd120;
	mul.f64 	%fd121, %fd5, %fd2;
	ld.const.u32 	%r60, [y_0];
	add.s32 	%r61, %r2, %r60;
	add.s32 	%r62, %r61, -1;
	cvt.rn.f64.s32 	%fd122, %r62;
	mul.f64 	%fd123, %fd121, %fd122;
	ld.const.f64 	%fd124, [Ly];
	div.rn.f64 	%fd22, %fd123, %fd124;
	abs.f64 	%fd23, %fd22;
	setp.neu.f64 	%p20, %fd23, 0d7FF0000000000000;
	@%p20 bra 	$L__BB0_12;
	mov.f64 	%fd130, 0d0000000000000000;
	mul.rn.f64 	%fd189, %fd22, %fd130;
	mov.b32 	%r79, 0;
	bra.uni 	$L__BB0_14;
$L__BB0_12:
	mul.f64 	%fd125, %fd22, 0d3FE45F306DC9C883;
	cvt.rni.s32.f64 	%r79, %fd125;
	cvt.rn.f64.s32 	%fd126, %r79;
	fma.rn.f64 	%fd127, %fd126, 0dBFF921FB54442D18, %fd22;
	fma.rn.f64 	%fd128, %fd126, 0dBC91A62633145C00, %fd127;
	fma.rn.f64 	%fd189, %fd126, 0dB97B839A252049C0, %fd128;
	setp.ltu.f64 	%p21, %fd23, 0d41E0000000000000;
	@%p21 bra 	$L__BB0_14;
	{ // callseq 2, 0
	.param .b64 param0;
	st.param.f64 	[param0], %fd22;
	.param .align 16 .b8 retval0[16];
	call.uni (retval0), 
	__internal_trig_reduction_slowpathd, 
	(
	param0
	);
	ld.param.f64 	%fd189, [retval0];
	ld.param.b32 	%r79, [retval0+8];
	} // callseq 2
$L__BB0_14:
	shl.b32 	%r65, %r79, 6;
	cvt.u64.u32 	%rd29, %r65;
	and.b64  	%rd30, %rd29, 64;
	add.s64 	%rd32, %rd27, %rd30;
	mul.rn.f64 	%fd131, %fd189, %fd189;
	and.b32  	%r66, %r79, 1;
	setp.eq.b32 	%p22, %r66, 1;
	selp.f64 	%fd132, 0dBDA8FF8320FD8164, 0d3DE5DB65F9785EBA, %p22;
	ld.global.nc.v2.f64 	{%fd133, %fd134}, [%rd32];
	fma.rn.f64 	%fd135, %fd132, %fd131, %fd133;
	fma.rn.f64 	%fd136, %fd135, %fd131, %fd134;
	ld.global.nc.v2.f64 	{%fd137, %fd138}, [%rd32+16];
	fma.rn.f64 	%fd139, %fd136, %fd131, %fd137;
	fma.rn.f64 	%fd140, %fd139, %fd131, %fd138;
	ld.global.nc.v2.f64 	{%fd141, %fd142}, [%rd32+32];
	fma.rn.f64 	%fd143, %fd140, %fd131, %fd141;
	fma.rn.f64 	%fd144, %fd143, %fd131, %fd142;
	fma.rn.f64 	%fd145, %fd144, %fd189, %fd189;
	fma.rn.f64 	%fd146, %fd144, %fd131, 0d3FF0000000000000;
	selp.f64 	%fd147, %fd146, %fd145, %p22;
	and.b32  	%r67, %r79, 2;
	setp.eq.s32 	%p23, %r67, 0;
	mov.f64 	%fd148, 0d0000000000000000;
	sub.f64 	%fd149, %fd148, %fd147;
	selp.f64 	%fd150, %fd147, %fd149, %p23;
	mul.f64 	%fd28, %fd21, %fd150;
	mul.f64 	%fd151, %fd5, %fd3;
	ld.const.u32 	%r68, [z_0];
	add.s32 	%r69, %r1, %r68;
	add.s32 	%r70, %r69, -1;
	cvt.rn.f64.s32 	%fd152, %r70;
	mul.f64 	%fd153, %fd151, %fd152;
	ld.const.f64 	%fd154, [Lz];
	div.rn.f64 	%fd29, %fd153, %fd154;
	abs.f64 	%fd30, %fd29;
	setp.neu.f64 	%p24, %fd30, 0d7FF0000000000000;
	@%p24 bra 	$L__BB0_16;
	mov.f64 	%fd160, 0d0000000000000000;
	mul.rn.f64 	%fd190, %fd29, %fd160;
	mov.b32 	%r80, 0;
	bra.uni 	$L__BB0_18;
$L__BB0_16:
	mul.f64 	%fd155, %fd29, 0d3FE45F306DC9C883;
	cvt.rni.s32.f64 	%r80, %fd155;
	cvt.rn.f64.s32 	%fd156, %r80;
	fma.rn.f64 	%fd157, %fd156, 0dBFF921FB54442D18, %fd29;
	fma.rn.f64 	%fd158, %fd156, 0dBC91A62633145C00, %fd157;
	fma.rn.f64 	%fd190, %fd156, 0dB97B839A252049C0, %fd158;
	setp.ltu.f64 	%p25, %fd30, 0d41E0000000000000;
	@%p25 bra 	$L__BB0_18;
	{ // callseq 3, 0
	.param .b64 param0;
	st.param.f64 	[param0], %fd29;
	.param .align 16 .b8 retval0[16];
	call.uni (retval0), 
	__internal_trig_reduction_slowpathd, 
	(
	param0
	);
	ld.param.f64 	%fd190, [retval0];
	ld.param.b32 	%r80, [retval0+8];
	} // callseq 3
$L__BB0_18:
	shl.b32 	%r73, %r80, 6;
	cvt.u64.u32 	%rd33, %r73;
	and.b64  	%rd34, %rd33, 64;
	add.s64 	%rd36, %rd27, %rd34;
	mul.rn.f64 	%fd161, %fd190, %fd190;
	and.b32  	%r74, %r80, 1;
	setp.eq.b32 	%p26, %r74, 1;
	selp.f64 	%fd162, 0dBDA8FF8320FD8164, 0d3DE5DB65F9785EBA, %p26;
	ld.global.nc.v2.f64 	{%fd163, %fd164}, [%rd36];
	fma.rn.f64 	%fd165, %fd162, %fd161, %fd163;
	fma.rn.f64 	%fd166, %fd165, %fd161, %fd164;
	ld.global.nc.v2.f64 	{%fd167, %fd168}, [%rd36+16];
	fma.rn.f64 	%fd169, %fd166, %fd161, %fd167;
	fma.rn.f64 	%fd170, %fd169, %fd161, %fd168;
	ld.global.nc.v2.f64 	{%fd171, %fd172}, [%rd36+32];
	fma.rn.f64 	%fd173, %fd170, %fd161, %fd171;
	fma.rn.f64 	%fd174, %fd173, %fd161, %fd172;
	fma.rn.f64 	%fd175, %fd174, %fd190, %fd190;
	fma.rn.f64 	%fd176, %fd174, %fd161, 0d3FF0000000000000;
	selp.f64 	%fd177, %fd176, %fd175, %p26;
	and.b32  	%r75, %r80, 2;
	setp.eq.s32 	%p27, %r75, 0;
	mov.f64 	%fd178, 0d0000000000000000;
	sub.f64 	%fd179, %fd178, %fd177;
	selp.f64 	%fd180, %fd177, %fd179, %p27;
	mul.f64 	%fd181, %fd28, %fd180;
	sub.f64 	%fd182, %fd4, %fd181;
	abs.f64 	%fd183, %fd182;
	div.rn.f64 	%fd184, %fd182, %fd181;
	abs.f64 	%fd185, %fd184;
	cvta.to.global.u64 	%rd37, %rd4;
	mul.wide.s32 	%rd38, %r5, 8;
	add.s64 	%rd39, %rd37, %rd38;
	st.global.f64 	[%rd39], %fd183;
	cvta.to.global.u64 	%rd40, %rd5;
	add.s64 	%rd41, %rd40, %rd38;
	st.global.f64 	[%rd41], %fd185;
$L__BB0_19:
	ret;

}
	// .globl	_Z20calculate_max_errorsPdS_iiiS_S_
.visible .entry _Z20calculate_max_errorsPdS_iiiS_S_(
	.param .u64 .ptr .align 1 _Z20calculate_max_errorsPdS_iiiS_S__param_0,
	.param .u64 .ptr .align 1 _Z20calculate_max_errorsPdS_iiiS_S__param_1,
	.param .u32 _Z20calculate_max_errorsPdS_iiiS_S__param_2,
	.param .u32 _Z20calculate_max_errorsPdS_iiiS_S__param_3,
	.param .u32 _Z20calculate_max_errorsPdS_iiiS_S__param_4,
	.param .u64 .ptr .align 1 _Z20calculate_max_errorsPdS_iiiS_S__param_5,
	.param .u64 .ptr .align 1 _Z20calculate_max_errorsPdS_iiiS_S__param_6
)
{
	.reg .pred 	%p<8>;
	.reg .b32 	%r<20>;
	.reg .b64 	%rd<21>;
	.reg .b64 	%fd<9>;

	ld.param.u64 	%rd7, [_Z20calculate_max_errorsPdS_iiiS_S__param_0];
	ld.param.u64 	%rd8, [_Z20calculate_max_errorsPdS_iiiS_S__param_1];
	ld.param.u32 	%r8, [_Z20calculate_max_errorsPdS_iiiS_S__param_2];
	ld.param.u32 	%r9, [_Z20calculate_max_errorsPdS_iiiS_S__param_3];
	ld.param.u32 	%r10, [_Z20calculate_max_errorsPdS_iiiS_S__param_4];
	ld.param.u64 	%rd5, [_Z20calculate_max_errorsPdS_iiiS_S__param_5];
	ld.param.u64 	%rd6, [_Z20calculate_max_errorsPdS_iiiS_S__param_6];
	cvta.to.global.u64 	%rd1, %rd8;
	cvta.to.global.u64 	%rd2, %rd7;
	mul.lo.s32 	%r11, %r9, %r8;
	mul.lo.s32 	%r1, %r11, %r10;
	mov.u32 	%r12, %ntid.x;
	mov.u32 	%r2, %ctaid.x;
	mul.lo.s32 	%r13, %r2, %r12;
	sub.s32 	%r14, %r1, %r13;
	min.u32 	%r3, %r12, %r14;
	mov.u32 	%r4, %tid.x;
	add.s32 	%r5, %r13, %r4;
	setp.ge.s32 	%p1, %r5, %r1;
	@%p1 bra 	$L__BB1_8;
	setp.lt.u32 	%p2, %r3, 2;
	@%p2 bra 	$L__BB1_6;
	mul.wide.s32 	%rd9, %r5, 8;
	add.s64 	%rd3, %rd2, %rd9;
	add.s64 	%rd4, %rd1, %rd9;
	mov.b32 	%r19, 1;
$L__BB1_3:
	shl.b32 	%r7, %r19, 1;
	add.s32 	%r16, %r7, -1;
	and.b32  	%r17, %r16, %r4;
	setp.ne.s32 	%p3, %r17, 0;
	add.s32 	%r18, %r19, %r5;
	setp.ge.s32 	%p4, %r18, %r1;
	or.pred  	%p5, %p3, %p4;
	@%p5 bra 	$L__BB1_5;
	ld.global.f64 	%fd1, [%rd3];
	mul.wide.s32 	%rd10, %r19, 8;
	add.s64 	%rd11, %rd3, %rd10;
	ld.global.f64 	%fd2, [%rd11];
	max.f64 	%fd3, %fd1, %fd2;
	st.global.f64 	[%rd3], %fd3;
	ld.global.f64 	%fd4, [%rd4];
	add.s64 	%rd12, %rd4, %rd10;
	ld.global.f64 	%fd5, [%rd12];
	max.f64 	%fd6, %fd4, %fd5;
	st.global.f64 	[%rd4], %fd6;
$L__BB1_5:
	bar.sync 	0;
	setp.lt.s32 	%p6, %r7, %r3;
	mov.u32 	%r19, %r7;
	@%p6 bra 	$L__BB1_3;
$L__BB1_6:
	setp.ne.s32 	%p7, %r4, 0;
	@%p7 bra 	$L__BB1_8;
	mul.wide.s32 	%rd13, %r5, 8;
	add.s64 	%rd14, %rd2, %rd13;
	ld.global.f64 	%fd7, [%rd14];
	cvta.to.global.u64 	%rd15, %rd5;
	mul.wide.u32 	%rd16, %r2, 8;
	add.s64 	%rd17, %rd15, %rd16;
	st.global.f64 	[%rd17], %fd7;
	add.s64 	%rd18, %rd1, %rd13;
	ld.global.f64 	%fd8, [%rd18];
	cvta.to.global.u64 	%rd19, %rd6;
	add.s64 	%rd20, %rd19, %rd16;
	st.global.f64 	[%rd20], %fd8;
$L__BB1_8:
	ret;

}
	// .globl	_Z16copy_to_matricesPdS_S_iiiiii
.visible .entry _Z16copy_to_matricesPdS_S_iiiiii(
	.param .u64 .ptr .align 1 _Z16copy_to_matricesPdS_S_iiiiii_param_0,
	.param .u64 .ptr .align 1 _Z16copy_to_matricesPdS_S_iiiiii_param_1,
	.param .u64 .ptr .align 1 _Z16copy_to_matricesPdS_S_iiiiii_param_2,
	.param .u32 _Z16copy_to_matricesPdS_S_iiiiii_param_3,
	.param .u32 _Z16copy_to_matricesPdS_S_iiiiii_param_4,
	.param .u32 _Z16copy_to_matricesPdS_S_iiiiii_param_5,
	.param .u32 _Z16copy_to_matricesPdS_S_iiiiii_param_6,
	.param .u32 _Z16copy_to_matricesPdS_S_iiiiii_param_7,
	.param .u32 _Z16copy_to_matricesPdS_S_iiiiii_param_8
)
{
	.reg .pred 	%p<19>;
	.reg .b32 	%r<47>;
	.reg .b64 	%rd<28>;
	.reg .b64 	%fd<7>;

	ld.param.u64 	%rd4, [_Z16copy_to_matricesPdS_S_iiiiii_param_0];
	ld.param.u64 	%rd5, [_Z16copy_to_matricesPdS_S_iiiiii_param_1];
	ld.param.u64 	%rd6, [_Z16copy_to_matricesPdS_S_iiiiii_param_2];
	ld.param.u32 	%r8, [_Z16copy_to_matricesPdS_S_iiiiii_param_3];
	ld.param.u32 	%r9, [_Z16copy_to_matricesPdS_S_iiiiii_param_4];
	ld.param.u32 	%r10, [_Z16copy_to_matricesPdS_S_iiiiii_param_5];
	ld.param.u32 	%r11, [_Z16copy_to_matricesPdS_S_iiiiii_param_6];
	ld.param.u32 	%r12, [_Z16copy_to_matricesPdS_S_iiiiii_param_7];
	ld.param.u32 	%r13, [_Z16copy_to_matricesPdS_S_iiiiii_param_8];
	cvta.to.global.u64 	%rd1, %rd6;
	cvta.to.global.u64 	%rd2, %rd5;
	cvta.to.global.u64 	%rd3, %rd4;
	mov.u32 	%r14, %ctaid.x;
	mov.u32 	%r15, %ntid.x;
	mov.u32 	%r16, %tid.x;
	mad.lo.s32 	%r1, %r14, %r15, %r16;
	setp.eq.s32 	%p1, %r11, 3;
	@%p1 bra 	$L__BB2_7;
	setp.eq.s32 	%p2, %r11, 2;
	@%p2 bra 	$L__BB2_5;
	setp.ne.s32 	%p3, %r11, 1;
	@%p3 bra 	$L__BB2_9;
	div.s32 	%r38, %r1, %r10;
	mul.lo.s32 	%r39, %r38, %r10;
	sub.s32 	%r3, %r1, %r39;
	min.s32 	%r40, %r38, %r3;
	setp.lt.s32 	%p14, %r40, 1;
	add.s32 	%r41, %r9, -2;
	setp.gt.s32 	%p15, %r38, %r41;
	add.s32 	%r42, %r10, -2;
	setp.gt.s32 	%p16, %r3, %r42;
	or.pred  	%p17, %p15, %p16;
	or.pred  	%p18, %p17, %p14;
	@%p18 bra 	$L__BB2_9;
	mul.lo.s32 	%r43, %r10, %r9;
	mad.lo.s32 	%r44, %r38, %r10, %r3;
	mad.lo.s32 	%r45, %r43, %r12, %r44;
	mul.wide.s32 	%rd21, %r45, 8;
	add.s64 	%rd22, %rd3, %rd21;
	ld.global.f64 	%fd5, [%rd22];
	mul.wide.s32 	%rd23, %r44, 8;
	add.s64 	%rd24, %rd2, %rd23;
	st.global.f64 	[%rd24], %fd5;
	mad.lo.s32 	%r46, %r43, %r13, %r44;
	mul.wide.s32 	%rd25, %r46, 8;
	add.s64 	%rd26, %rd3, %rd25;
	ld.global.f64 	%fd6, [%rd26];
	add.s64 	%rd27, %rd1, %rd23;
	st.global.f64 	[%rd27], %fd6;
	bra.uni 	$L__BB2_9;
$L__BB2_5:
	div.s32 	%r26, %r1, %r10;
	mul.lo.s32 	%r27, %r26, %r10;
	sub.s32 	%r5, %r1, %r27;
	min.s32 	%r28, %r26, %r5;
	setp.lt.s32 	%p9, %r28, 1;
	add.s32 	%r29, %r8, -2;
	setp.gt.s32 	%p10, %r26, %r29;
	add.s32 	%r30, %r10, -2;
	setp.gt.s32 	%p11, %r5, %r30;
	or.pred  	%p12, %p10, %p11;
	or.pred  	%p13, %p12, %p9;
	@%p13 bra 	$L__BB2_9;
	mul.lo.s32 	%r31, %r10, %r9;
	mul.lo.s32 	%r32, %r31, %r26;
	mad.lo.s32 	%r33, %r12, %r10, %r5;
	add.s32 	%r34, %r33, %r32;
	mul.wide.s32 	%rd14, %r34, 8;
	add.s64 	%rd15, %rd3, %rd14;
	ld.global.f64 	%fd3, [%rd15];
	mad.lo.s32 	%r35, %r26, %r10, %r5;
	mul.wide.s32 	%rd16, %r35, 8;
	add.s64 	%rd17, %rd2, %rd16;
	st.global.f64 	[%rd17], %fd3;
	mad.lo.s32 	%r36, %r13, %r10, %r5;
	add.s32 	%r37, %r36, %r32;
	mul.wide.s32 	%rd18, %r37, 8;
	add.s64 	%rd19, %rd3, %rd18;
	ld.global.f64 	%fd4, [%rd19];
	add.s64 	%rd20, %rd1, %rd16;
	st.global.f64 	[%rd20], %fd4;
	bra.uni 	$L__BB2_9;
$L__BB2_7:
	div.s32 	%r17, %r1, %r9;
	mul.lo.s32 	%r18, %r17, %r9;
	sub.s32 	%r7, %r1, %r18;
	min.s32 	%r19, %r17, %r7;
	setp.lt.s32 	%p4, %r19, 1;
	add.s32 	%r20, %r8, -2;
	setp.gt.s32 	%p5, %r17, %r20;
	add.s32 	%r21, %r9, -2;
	setp.gt.s32 	%p6, %r7, %r21;
	or.pred  	%p7, %p5, %p6;
	or.pred  	%p8, %p7, %p4;
	@%p8 bra 	$L__BB2_9;
	mad.lo.s32 	%r22, %r17, %r9, %r7;
	mul.lo.s32 	%r23, %r22, %r10;
	add.s32 	%r24, %r23, %r12;
	mul.wide.s32 	%rd7, %r24, 8;
	add.s64 	%rd8, %rd3, %rd7;
	ld.global.f64 	%fd1, [%rd8];
	mul.wide.s32 	%rd9, %r22, 8;
	add.s64 	%rd10, %rd2, %rd9;
	st.global.f64 	[%rd10], %fd1;
	add.s32 	%r25, %r23, %r13;
	mul.wide.s32 	%rd11, %r25, 8;
	add.s64 	%rd12, %rd3, %rd11;
	ld.global.f64 	%fd2, [%rd12];
	add.s64 	%rd13, %rd1, %rd9;
	st.global.f64 	[%rd13], %fd2;
$L__BB2_9:
	ret;

}
	// .globl	_Z12copy_to_gridPdS_iiiii
.visible .entry _Z12copy_to_gridPdS_iiiii(
	.param .u64 .ptr .align 1 _Z12copy_to_gridPdS_iiiii_param_0,
	.param .u64 .ptr .align 1 _Z12copy_to_gridPdS_iiiii_param_1,
	.param .u32 _Z12copy_to_gridPdS_iiiii_param_2,
	.param .u32 _Z12copy_to_gridPdS_iiiii_param_3,
	.param .u32 _Z12copy_to_gridPdS_iiiii_param_4,
	.param .u32 _Z12copy_to_gridPdS_iiiii_param_5,
	.param .u32 _Z12copy_to_gridPdS_iiiii_param_6
)
{
	.reg .pred 	%p<18>;
	.reg .b32 	%r<39>;
	.reg .b64 	%rd<17>;
	.reg .b64 	%fd<4>;

	ld.param.u64 	%rd3, [_Z12copy_to_gridPdS_iiiii_param_0];
	ld.param.u64 	%rd4, [_Z12copy_to_gridPdS_iiiii_param_1];
	ld.param.u32 	%r6, [_Z12copy_to_gridPdS_iiiii_param_2];
	ld.param.u32 	%r7, [_Z12copy_to_gridPdS_iiiii_param_3];
	ld.param.u32 	%r8, [_Z12copy_to_gridPdS_iiiii_param_4];
	ld.param.u32 	%r9, [_Z12copy_to_gridPdS_iiiii_param_5];
	ld.param.u32 	%r10, [_Z12copy_to_gridPdS_iiiii_param_6];
	cvta.to.global.u64 	%rd1, %rd3;
	cvta.to.global.u64 	%rd2, %rd4;
	mov.u32 	%r11, %ctaid.x;
	mov.u32 	%r12, %ntid.x;
	mov.u32 	%r13, %tid.x;
	mad.lo.s32 	%r1, %r11, %r12, %r13;
	setp.eq.s32 	%p1, %r9, 2;
	@%p1 bra 	$L__BB3_4;
	setp.ne.s32 	%p2, %r9, 1;
	@%p2 bra 	$L__BB3_6;
	div.s32 	%r22, %r1, %r8;
	mul.lo.s32 	%r24, %r22, %r8;
	sub.s32 	%r25, %r1, %r24;
	min.s32 	%r26, %r22, %r25;
	setp.lt.s32 	%p8, %r26, 1;
	add.s32 	%r27, %r7, -2;
	setp.gt.s32 	%p9, %r22, %r27;
	add.s32 	%r28, %r8, -2;
	setp.gt.s32 	%p10, %r25, %r28;
	or.pred  	%p11, %p9, %p10;
	or.pred  	%p12, %p11, %p8;
	@%p12 bra 	$L__BB3_8;
	mul.wide.s32 	%rd9, %r1, 8;
	add.s64 	%rd10, %rd2, %rd9;
	ld.global.f64 	%fd2, [%rd10];
	mul.lo.s32 	%r29, %r8, %r7;
	mad.lo.s32 	%r30, %r29, %r10, %r1;
	mul.wide.s32 	%rd11, %r30, 8;
	add.s64 	%rd12, %rd1, %rd11;
	st.global.f64 	[%rd12], %fd2;
	bra.uni 	$L__BB3_8;
$L__BB3_4:
	div.s32 	%r14, %r1, %r8;
	mul.lo.s32 	%r15, %r14, %r8;
	sub.s32 	%r4, %r1, %r15;
	min.s32 	%r16, %r14, %r4;
	setp.lt.s32 	%p3, %r16, 1;
	add.s32 	%r17, %r6, -2;
	setp.gt.s32 	%p4, %r14, %r17;
	add.s32 	%r18, %r8, -2;
	setp.gt.s32 	%p5, %r4, %r18;
	or.pred  	%p6, %p4, %p5;
	or.pred  	%p7, %p6, %p3;
	@%p7 bra 	$L__BB3_8;
	mad.lo.s32 	%r19, %r14, %r8, %r4;
	mul.wide.s32 	%rd5, %r19, 8;
	add.s64 	%rd6, %rd2, %rd5;
	ld.global.f64 	%fd1, [%rd6];
	mad.lo.s32 	%r20, %r14, %r7, %r10;
	mad.lo.s32 	%r21, %r20, %r8, %r4;
	mul.wide.s32 	%rd7, %r21, 8;
	add.s64 	%rd8, %rd1, %rd7;
	st.global.f64 	[%rd8], %fd1;
	bra.uni 	$L__BB3_8;
$L__BB3_6:
	div.s32 	%r31, %r1, %r7;
	mul.lo.s32 	%r33, %r31, %r7;
	sub.s32 	%r34, %r1, %r33;
	min.s32 	%r35, %r31, %r34;
	setp.lt.s32 	%p13, %r35, 1;
	add.s32 	%r36, %r6, -2;
	setp.gt.s32 	%p14, %r31, %r36;
	add.s32 	%r37, %r7, -2;
	setp.gt.s32 	%p15, %r34, %r37;
	or.pred  	%p16, %p14, %p15;
	or.pred  	%p17, %p16, %p13;
	@%p17 bra 	$L__BB3_8;
	mul.wide.s32 	%rd13, %r1, 8;
	add.s64 	%rd14, %rd2, %rd13;
	ld.global.f64 	%fd3, [%rd14];
	mad.lo.s32 	%r38, %r1, %r8, %r10;
	mul.wide.s32 	%rd15, %r38, 8;
	add.s64 	%rd16, %rd1, %rd15;
	st.global.f64 	[%rd16], %fd3;
$L__BB3_8:
	ret;

}
	// .globl	_Z6layer0PdiiiS_S_
.visible .entry _Z6layer0PdiiiS_S_(
	.param .u64 .ptr .align 1 _Z6layer0PdiiiS_S__param_0,
	.param .u32 _Z6layer0PdiiiS_S__param_1,
	.param .u32 _Z6layer0PdiiiS_S__param_2,
	.param .u32 _Z6layer0PdiiiS_S__param_3,
	.param .u64 .ptr .align 1 _Z6layer0PdiiiS_S__param_4,
	.param .u64 .ptr .align 1 _Z6layer0PdiiiS_S__param_5
)
{
	.reg .pred 	%p<29>;
	.reg .b32 	%r<70>;
	.reg .b64 	%rd<28>;
	.reg .b64 	%fd<155>;

	ld.param.u64 	%rd1, [_Z6layer0PdiiiS_S__param_0];
	ld.param.u32 	%r20, [_Z6layer0PdiiiS_S__param_1];
	ld.param.u32 	%r18, [_Z6layer0PdiiiS_S__param_2];
	ld.param.u32 	%r19, [_Z6layer0PdiiiS_S__param_3];
	ld.param.u64 	%rd2, [_Z6layer0PdiiiS_S__param_4];
	ld.param.u64 	%rd3, [_Z6layer0PdiiiS_S__param_5];
	mov.u32 	%r22, %ctaid.x;
	mov.u32 	%r23, %ntid.x;
	mov.u32 	%r24, %tid.x;
	mad.lo.s32 	%r25, %r22, %r23, %r24;
	div.s32 	%r26, %r25, %r19;
	mul.lo.s32 	%r27, %r26, %r19;
	sub.s32 	%r1, %r25, %r27;
	rem.s32 	%r2, %r26, %r18;
	mul.lo.s32 	%r28, %r19, %r18;
	div.s32 	%r29, %r25, %r28;
	add.s32 	%r30, %r20, -2;
	setp.gt.s32 	%p4, %r29, %r30;
	min.s32 	%r31, %r29, %r2;
	setp.lt.s32 	%p5, %r31, 1;
	mov.pred 	%p28, 0;
	or.pred  	%p6, %p5, %p4;
	@%p6 bra 	$L__BB4_2;
	add.s32 	%r32, %r18, -2;
	setp.le.s32 	%p28, %r2, %r32;
$L__BB4_2:
	setp.lt.s32 	%p7, %r1, 1;
	not.pred 	%p8, %p28;
	or.pred  	%p9, %p7, %p8;
	add.s32 	%r33, %r19, -2;
	setp.gt.s32 	%p10, %r1, %r33;
	or.pred  	%p11, %p9, %p10;
	@%p11 bra 	$L__BB4_21;
	ld.const.f64 	%fd1, [PI];
	add.f64 	%fd2, %fd1, %fd1;
	add.f64 	%fd3, %fd2, 0d0000000000000000;
	abs.f64 	%fd4, %fd3;
	setp.neu.f64 	%p12, %fd4, 0d7FF0000000000000;
	@%p12 bra 	$L__BB4_5;
	mov.f64 	%fd36, 0d0000000000000000;
	mul.rn.f64 	%fd151, %fd3, %fd36;
	mov.b32 	%r66, 1;
	bra.uni 	$L__BB4_8;
$L__BB4_5:
	mul.f64 	%fd31, %fd3, 0d3FE45F306DC9C883;
	cvt.rni.s32.f64 	%r65, %fd31;
	cvt.rn.f64.s32 	%fd32, %r65;
	fma.rn.f64 	%fd33, %fd32, 0dBFF921FB54442D18, %fd3;
	fma.rn.f64 	%fd34, %fd32, 0dBC91A62633145C00, %fd33;
	fma.rn.f64 	%fd151, %fd32, 0dB97B839A252049C0, %fd34;
	setp.ltu.f64 	%p13, %fd4, 0d41E0000000000000;
	@%p13 bra 	$L__BB4_7;
	{ // callseq 4, 0
	.param .b64 param0;
	st.param.f64 	[param0], %fd3;
	.param .align 16 .b8 retval0[16];
	call.uni (retval0), 
	__internal_trig_reduction_slowpathd, 
	(
	param0
	);
	ld.param.f64 	%fd151, [retval0];
	ld.param.b32 	%r65, [retval0+8];
	} // callseq 4
$L__BB4_7:
	add.s32 	%r66, %r65, 1;
$L__BB4_8:
	shl.b32 	%r36, %r66, 6;
	cvt.u64.u32 	%rd4, %r36;
	and.b64  	%rd5, %rd4, 64;
	mov.u64 	%rd6, __cudart_sin_cos_coeffs;
	add.s64 	%rd7, %rd6, %rd5;
	mul.rn.f64 	%fd37, %fd151, %fd151;
	and.b32  	%r37, %r66, 1;
	setp.eq.b32 	%p14, %r37, 1;
	selp.f64 	%fd38, 0dBDA8FF8320FD8164, 0d3DE5DB65F9785EBA, %p14;
	ld.global.nc.v2.f64 	{%fd39, %fd40}, [%rd7];
	fma.rn.f64 	%fd41, %fd38, %fd37, %fd39;
	fma.rn.f64 	%fd42, %fd41, %fd37, %fd40;
	ld.global.nc.v2.f64 	{%fd43, %fd44}, [%rd7+16];
	fma.rn.f64 	%fd45, %fd42, %fd37, %fd43;
	fma.rn.f64 	%fd46, %fd45, %fd37, %fd44;
	ld.global.nc.v2.f64 	{%fd47, %fd48}, [%rd7+32];
	fma.rn.f64 	%fd49, %fd46, %fd37, %fd47;
	fma.rn.f64 	%fd50, %fd49, %fd37, %fd48;
	fma.rn.f64 	%fd51, %fd50, %fd151, %fd151;
	fma.rn.f64 	%fd52, %fd50, %fd37, 0d3FF0000000000000;
	selp.f64 	%fd53, %fd52, %fd51, %p14;
	and.b32  	%r38, %r66, 2;
	setp.eq.s32 	%p15, %r38, 0;
	mov.f64 	%fd54, 0d0000000000000000;
	sub.f64 	%fd55, %fd54, %fd53;
	selp.f64 	%fd10, %fd53, %fd55, %p15;
	ld.const.f64 	%fd56, [hx];
	mul.f64 	%fd57, %fd2, %fd56;
	ld.const.u32 	%r39, [x_0];
	add.s32 	%r40, %r29, %r39;
	add.s32 	%r41, %r40, -1;
	cvt.rn.f64.s32 	%fd58, %r41;
	mul.f64 	%fd59, %fd57, %fd58;
	ld.const.f64 	%fd60, [Lx];
	div.rn.f64 	%fd11, %fd59, %fd60;
	abs.f64 	%fd12, %fd11;
	setp.neu.f64 	%p16, %fd12, 0d7FF0000000000000;
	@%p16 bra 	$L__BB4_10;
	mov.f64 	%fd66, 0d0000000000000000;
	mul.rn.f64 	%fd152, %fd11, %fd66;
	mov.b32 	%r67, 0;
	bra.uni 	$L__BB4_12;
$L__BB4_10:
	mul.f64 	%fd61, %fd11, 0d3FE45F306DC9C883;
	cvt.rni.s32.f64 	%r67, %fd61;
	cvt.rn.f64.s32 	%fd62, %r67;
	fma.rn.f64 	%fd63, %fd62, 0dBFF921FB54442D18, %fd11;
	fma.rn.f64 	%fd64, %fd62, 0dBC91A62633145C00, %fd63;
	fma.rn.f64 	%fd152, %fd62, 0dB97B839A252049C0, %fd64;
	setp.ltu.f64 	%p17, %fd12, 0d41E0000000000000;
	@%p17 bra 	$L__BB4_12;
	{ // callseq 5, 0
	.param .b64 param0;
	st.param.f64 	[param0], %fd11;
	.param .align 16 .b8 retval0[16];
	call.uni (retval0), 
	__internal_trig_reduction_slowpathd, 
	(
	param0
	);
	ld.param.f64 	%fd152, [retval0];
	ld.param.b32 	%r67, [retval0+8];
	} // callseq 5
$L__BB4_12:
	shl.b32 	%r44, %r67, 6;
	cvt.u64.u32 	%rd8, %r44;
	and.b64  	%rd9, %rd8, 64;
	add.s64 	%rd11, %rd6, %rd9;
	mul.rn.f64 	%fd67, %fd152, %fd152;
	and.b32  	%r45, %r67, 1;
	setp.eq.b32 	%p18, %r45, 1;
	selp.f64 	%fd68, 0dBDA8FF8320FD8164, 0d3DE5DB65F9785EBA, %p18;
	ld.global.nc.v2.f64 	{%fd69, %fd70}, [%rd11];
	fma.rn.f64 	%fd71, %fd68, %fd67, %fd69;
	fma.rn.f64 	%fd72, %fd71, %fd67, %fd70;
	ld.global.nc.v2.f64 	{%fd73, %fd74}, [%rd11+16];
	fma.rn.f64 	%fd75, %fd72, %fd67, %fd73;
	fma.rn.f64 	%fd76, %fd75, %fd67, %fd74;
	ld.global.nc.v2.f64 	{%fd77, %fd78}, [%rd11+32];
	fma.rn.f64 	%fd79, %fd76, %fd67, %fd77;
	fma.rn.f64 	%fd80, %fd79, %fd67, %fd78;
	fma.rn.f64 	%fd81, %fd80, %fd152, %fd152;
	fma.rn.f64 	%fd82, %fd80, %fd67, 0d3FF0000000000000;
	selp.f64 	%fd83, %fd82, %fd81, %p18;
	and.b32  	%r46, %r67, 2;
	setp.eq.s32 	%p19, %r46, 0;
	mov.f64 	%fd84, 0d0000000000000000;
	sub.f64 	%fd85, %fd84, %fd83;
	selp.f64 	%fd86, %fd83, %fd85, %p19;
	mul.f64 	%fd17, %fd10, %fd86;
	ld.const.f64 	%fd87, [hy];
	mul.f64 	%fd88, %fd1, %fd87;
	ld.const.u32 	%r47, [y_0];
	add.s32 	%r48, %r2, %r47;
	add.s32 	%r49, %r48, -1;
	cvt.rn.f64.s32 	%fd89, %r49;
	mul.f64 	%fd90, %fd88, %fd89;
	ld.const.f64 	%fd91, [Ly];
	div.rn.f64 	%fd18, %fd90, %fd91;
	abs.f64 	%fd19, %fd18;
	setp.neu.f64 	%p20, %fd19, 0d7FF0000000000000;
	@%p20 bra 	$L__BB4_14;
	mov.f64 	%fd97, 0d0000000000000000;
	mul.rn.f64 	%fd153, %fd18, %fd97;
	mov.b32 	%r68, 0;
	bra.uni 	$L__BB4_16;
$L__BB4_14:
	mul.f64 	%fd92, %fd18, 0d3FE45F306DC9C883;
	cvt.rni.s32.f64 	%r68, %fd92;
	cvt.rn.f64.s32 	%fd93, %r68;
	fma.rn.f64 	%fd94, %fd93, 0dBFF921FB54442D18, %fd18;
	fma.rn.f64 	%fd95, %fd93, 0dBC91A62633145C00, %fd94;
	fma.rn.f64 	%fd153, %fd93, 0dB97B839A252049C0, %fd95;
	setp.ltu.f64 	%p21, %fd19, 0d41E0000000000000;
	@%p21 bra 	$L__BB4_16;
	{ // callseq 6, 0
	.param .b64 param0;
	st.param.f64 	[param0], %fd18;
	.param .align 16 .b8 retval0[16];
	call.uni (retval0), 
	__internal_trig_reduction_slowpathd, 
	(
	param0
	);
	ld.param.f64 	%fd153, [retval0];
	ld.param.b32 	%r68, [retval0+8];
	} // callseq 6
$L__BB4_16:
	shl.b32 	%r52, %r68, 6;
	cvt.u64.u32 	%rd12, %r52;
	and.b64  	%rd13, %rd12, 64;
	add.s64 	%rd15, %rd6, %rd13;
	mul.rn.f64 	%fd98, %fd153, %fd153;
	and.b32  	%r53, %r68, 1;
	setp.eq.b32 	%p22, %r53, 1;
	selp.f64 	%fd99, 0dBDA8FF8320FD8164, 0d3DE5DB65F9785EBA, %p22;
	ld.global.nc.v2.f64 	{%fd100, %fd101}, [%rd15];
	fma.rn.f64 	%fd102, %fd99, %fd98, %fd100;
	fma.rn.f64 	%fd103, %fd102, %fd98, %fd101;
	ld.global.nc.v2.f64 	{%fd104, %fd105}, [%rd15+16];
	fma.rn.f64 	%fd106, %fd103, %fd98, %fd104;
	fma.rn.f64 	%fd107, %fd106, %fd98, %fd105;
	ld.global.nc.v2.f64 	{%fd108, %fd109}, [%rd15+32];
	fma.rn.f64 	%fd110, %fd107, %fd98, %fd108;
	fma.rn.f64 	%fd111, %fd110, %fd98, %fd109;
	fma.rn.f64 	%fd112, %fd111, %fd153, %fd153;
	fma.rn.f64 	%fd113, %fd111, %fd98, 0d3FF0000000000000;
	selp.f64 	%fd114, %fd113, %fd112, %p22;
	and.b32  	%r54, %r68, 2;
	setp.eq.s32 	%p23, %r54, 0;
	mov.f64 	%fd115, 0d0000000000000000;
	sub.f64 	%fd116, %fd115, %fd114;
	selp.f64 	%fd117, %fd114, %fd116, %p23;
	mul.f64 	%fd24, %fd17, %fd117;
	ld.const.f64 	%fd118, [hz];
	mul.f64 	%fd119, %fd1, %fd118;
	ld.const.u32 	%r55, [z_0];
	add.s32 	%r56, %r1, %r55;
	add.s32 	%r57, %r56, -1;
	cvt.rn.f64.s32 	%fd120, %r57;
	mul.f64 	%fd121, %fd119, %fd120;
	ld.const.f64 	%fd122, [Lz];
	div.rn.f64 	%fd25, %fd121, %fd122;
	abs.f64 	%fd26, %fd25;
	setp.neu.f64 	%p24, %fd26, 0d7FF0000000000000;
	@%p24 bra 	$L__BB4_18;
	mov.f64 	%fd128, 0d0000000000000000;
	mul.rn.f64 	%fd154, %fd25, %fd128;
	mov.b32 	%r69, 0;
	bra.uni 	$L__BB4_20;
$L__BB4_18:
	mul.f64 	%fd123, %fd25, 0d3FE45F306DC9C883;
	cvt.rni.s32.f64 	%r69, %fd123;
	cvt.rn.f64.s32 	%fd124, %r69;
	fma.rn.f64 	%fd125, %fd124, 0dBFF921FB54442D18, %fd25;
	fma.rn.f64 	%fd126, %fd124, 0dBC91A62633145C00, %fd125;
	fma.rn.f64 	%fd154, %fd124, 0dB97B839A252049C0, %fd126;
	setp.ltu.f64 	%p25, %fd26, 0d41E0000000000000;
	@%p25 bra 	$L__BB4_20;
	{ // callseq 7, 0
	.param .b64 param0;
	st.param.f64 	[param0], %fd25;
	.param .align 16 .b8 retval0[16];
	call.uni (retval0), 
	__internal_trig_reduction_slowpathd, 
	(
	param0
	);
	ld.param.f64 	%fd154, [retval0];
	ld.param.b32 	%r69, [retval0+8];
	} // callseq 7
$L__BB4_20:
	shl.b32 	%r60, %r69, 6;
	cvt.u64.u32 	%rd16, %r60;
	and.b64  	%rd17, %rd16, 64;
	add.s64 	%rd19, %rd6, %rd17;
	mul.rn.f64 	%fd129, %fd154, %fd154;
	and.b32  	%r61, %r69, 1;
	setp.eq.b32 	%p26, %r61, 1;
	selp.f64 	%fd130, 0dBDA8FF8320FD8164, 0d3DE5DB65F9785EBA, %p26;
	ld.global.nc.v2.f64 	{%fd131, %fd132}, [%rd19];
	fma.rn.f64 	%fd133, %fd130, %fd129, %fd131;
	fma.rn.f64 	%fd134, %fd133, %fd129, %fd132;
	ld.global.nc.v2.f64 	{%fd135, %fd136}, [%rd19+16];
	fma.rn.f64 	%fd137, %fd134, %fd129, %fd135;
	fma.rn.f64 	%fd138, %fd137, %fd129, %fd136;
	ld.global.nc.v2.f64 	{%fd139, %fd140}, [%rd19+32];
	fma.rn.f64 	%fd141, %fd138, %fd129, %fd139;
	fma.rn.f64 	%fd142, %fd141, %fd129, %fd140;
	fma.rn.f64 	%fd143, %fd142, %fd154, %fd154;
	fma.rn.f64 	%fd144, %fd142, %fd129, 0d3FF0000000000000;
	selp.f64 	%fd145, %fd144, %fd143, %p26;
	and.b32  	%r62, %r69, 2;
	setp.eq.s32 	%p27, %r62, 0;
	mov.f64 	%fd146, 0d0000000000000000;
	sub.f64 	%fd147, %fd146, %fd145;
	selp.f64 	%fd148, %fd145, %fd147, %p27;
	mul.f64 	%fd149, %fd24, %fd148;
	mad.lo.s32 	%r63, %r29, %r18, %r2;
	mad.lo.s32 	%r64, %r63, %r19, %r1;
	cvta.to.global.u64 	%rd20, %rd1;
	mul.wide.s32 	%rd21, %r64, 8;
	add.s64 	%rd22, %rd20, %rd21;
	st.global.f64 	[%rd22], %fd149;
	cvta.to.global.u64 	%rd23, %rd2;
	add.s64 	%rd24, %rd23, %rd21;
	mov.b64 	%rd25, 0;
	st.global.u64 	[%rd24], %rd25;
	cvta.to.global.u64 	%rd26, %rd3;
	add.s64 	%rd27, %rd26, %rd21;
	st.global.u64 	[%rd27], %rd25;
$L__BB4_21:
	ret;

}
	// .globl	_Z6layer1PdS_iiiiiiiiiS_S_
.visible .entry _Z6layer1PdS_iiiiiiiiiS_S_(
	.param .u64 .ptr .align 1 _Z6layer1PdS_iiiiiiiiiS_S__param_0,
	.param .u64 .ptr .align 1 _Z6layer1PdS_iiiiiiiiiS_S__param_1,
	.param .u32 _Z6layer1PdS_iiiiiiiiiS_S__param_2,
	.param .u32 _Z6layer1PdS_iiiiiiiiiS_S__param_3,
	.param .u32 _Z6layer1PdS_iiiiiiiiiS_S__param_4,
	.param .u32 _Z6layer1PdS_iiiiiiiiiS_S__param_5,
	.param .u32 _Z6layer1PdS_iiiiiiiiiS_S__param_6,
	.param .u32 _Z6layer1PdS_iiiiiiiiiS_S__param_7,
	.param .u32 _Z6layer1PdS_iiiiiiiiiS_S__param_8,
	.param .u32 _Z6layer1PdS_iiiiiiiiiS_S__param_9,
	.param .u32 _Z6layer1PdS_iiiiiiiiiS_S__param_10,
	.param .u64 .ptr .align 1 _Z6layer1PdS_iiiiiiiiiS_S__param_11,
	.param .u64 .ptr .align 1 _Z6layer1PdS_iiiiiiiiiS_S__param_12
)
{
	.reg .pred 	%p<28>;
	.reg .b32 	%r<80>;
	.reg .b64 	%rd<43>;
	.reg .b64 	%fd<188>;

	ld.param.u32 	%r21, [_Z6layer1PdS_iiiiiiiiiS_S__param_3];
	ld.param.u32 	%r20, [_Z6layer1PdS_iiiiiiiiiS_S__param_4];
	ld.param.u32 	%r22, [_Z6layer1PdS_iiiiiiiiiS_S__param_5];
	ld.param.u32 	%r23, [_Z6layer1PdS_iiiiiiiiiS_S__param_6];
	ld.param.u32 	%r24, [_Z6layer1PdS_iiiiiiiiiS_S__param_7];
	ld.param.u32 	%r25, [_Z6layer1PdS_iiiiiiiiiS_S__param_8];
	ld.param.u32 	%r26, [_Z6layer1PdS_iiiiiiiiiS_S__param_9];
	ld.param.u32 	%r27, [_Z6layer1PdS_iiiiiiiiiS_S__param_10];
	mov.u32 	%r28, %ctaid.x;
	mov.u32 	%r29, %ntid.x;
	mov.u32 	%r30, %tid.x;
	mad.lo.s32 	%r31, %r28, %r29, %r30;
	div.s32 	%r32, %r31, %r20;
	mul.lo.s32 	%r33, %r32, %r20;
	sub.s32 	%r1, %r31, %r33;
	rem.s32 	%r2, %r32, %r21;
	mul.lo.s32 	%r3, %r20, %r21;
	div.s32 	%r4, %r31, %r3;
	setp.lt.s32 	%p1, %r4, %r22;
	setp.gt.s32 	%p2, %r4, %r25;
	setp.lt.s32 	%p3, %r2, %r23;
	or.pred  	%p4, %p1, %p3;
	or.pred  	%p5, %p4, %p2;
	setp.gt.s32 	%p6, %r2, %r26;
	or.pred  	%p7, %p6, %p5;
	setp.lt.s32 	%p8, %r1, %r24;
	or.pred  	%p9, %p8, %p7;
	setp.gt.s32 	%p10, %r1, %r27;
	or.pred  	%p11, %p10, %p9;
	@%p11 bra 	$L__BB5_19;
	ld.param.u64 	%rd40, [_Z6layer1PdS_iiiiiiiiiS_S__param_1];
	ld.param.u64 	%rd39, [_Z6layer1PdS_iiiiiiiiiS_S__param_0];
	cvta.to.global.u64 	%rd5, %rd39;
	cvta.to.global.u64 	%rd6, %rd40;
	mul.lo.s32 	%r34, %r3, %r4;
	mul.lo.s32 	%r35, %r2, %r20;
	add.s32 	%r36, %r35, %r1;
	add.s32 	%r5, %r36, %r34;
	mul.wide.s32 	%rd7, %r5, 8;
	add.s64 	%rd8, %rd5, %rd7;
	ld.global.f64 	%fd35, [%rd8];
	ld.const.f64 	%fd36, [a2];
	ld.const.f64 	%fd37, [tau];
	mul.f64 	%fd38, %fd36, %fd37;
	mul.f64 	%fd39, %fd37, %fd38;
	mul.f64 	%fd40, %fd39, 0d3FE0000000000000;
	add.s32 	%r37, %r34, %r3;
	mul.wide.s32 	%rd9, %r3, 8;
	add.s64 	%rd10, %rd8, %rd9;
	ld.global.f64 	%fd41, [%rd10];
	shl.b32 	%r38, %r3, 1;
	sub.s32 	%r39, %r37, %r38;
	add.s32 	%r40, %r36, %r39;
	mul.wide.s32 	%rd11, %r40, 8;
	add.s64 	%rd12, %rd5, %rd11;
	ld.global.f64 	%fd42, [%rd12];
	add.f64 	%fd43, %fd41, %fd42;
	add.f64 	%fd44, %fd35, %fd35;
	sub.f64 	%fd45, %fd43, %fd44;
	ld.const.f64 	%fd1, [hx];
	mul.f64 	%fd46, %fd1, %fd1;
	div.rn.f64 	%fd47, %fd45, %fd46;
	add.s32 	%r41, %r35, %r20;
	mul.wide.s32 	%rd13, %r20, 8;
	add.s64 	%rd14, %rd8, %rd13;
	ld.global.f64 	%fd48, [%rd14];
	shl.b32 	%r42, %r20, 1;
	sub.s32 	%r43, %r41, %r42;
	add.s32 	%r44, %r43, %r1;
	add.s32 	%r45, %r44, %r34;
	mul.wide.s32 	%rd15, %r45, 8;
	add.s64 	%rd16, %rd5, %rd15;
	ld.global.f64 	%fd49, [%rd16];
	add.f64 	%fd50, %fd48, %fd49;
	sub.f64 	%fd51, %fd50, %fd44;
	ld.const.f64 	%fd2, [hy];
	mul.f64 	%fd52, %fd2, %fd2;
	div.rn.f64 	%fd53, %fd51, %fd52;
	add.f64 	%fd54, %fd47, %fd53;
	ld.global.f64 	%fd55, [%rd8+8];
	ld.global.f64 	%fd56, [%rd8+-8];
	add.f64 	%fd57, %fd55, %fd56;
	sub.f64 	%fd58, %fd57, %fd44;
	ld.const.f64 	%fd3, [hz];
	mul.f64 	%fd59, %fd3, %fd3;
	div.rn.f64 	%fd60, %fd58, %fd59;
	add.f64 	%fd61, %fd54, %fd60;
	fma.rn.f64 	%fd4, %fd40, %fd61, %fd35;
	add.s64 	%rd17, %rd6, %rd7;
	st.global.f64 	[%rd17], %fd4;
	ld.const.f64 	%fd62, [a_t];
	ld.const.f64 	%fd5, [PI];
	add.f64 	%fd6, %fd5, %fd5;
	fma.rn.f64 	%fd7, %fd62, %fd37, %fd6;
	abs.f64 	%fd8, %fd7;
	setp.neu.f64 	%p12, %fd8, 0d7FF0000000000000;
	@%p12 bra 	$L__BB5_3;
	mov.f64 	%fd68, 0d0000000000000000;
	mul.rn.f64 	%fd184, %fd7, %fd68;
	mov.b32 	%r76, 1;
	bra.uni 	$L__BB5_6;
$L__BB5_3:
	mul.f64 	%fd63, %fd7, 0d3FE45F306DC9C883;
	cvt.rni.s32.f64 	%r75, %fd63;
	cvt.rn.f64.s32 	%fd64, %r75;
	fma.rn.f64 	%fd65, %fd64, 0dBFF921FB54442D18, %fd7;
	fma.rn.f64 	%fd66, %fd64, 0dBC91A62633145C00, %fd65;
	fma.rn.f64 	%fd184, %fd64, 0dB97B839A252049C0, %fd66;
	setp.ltu.f64 	%p13, %fd8, 0d41E0000000000000;
	@%p13 bra 	$L__BB5_5;
	{ // callseq 8, 0
	.param .b64 param0;
	st.param.f64 	[param0], %fd7;
	.param .align 16 .b8 retval0[16];
	call.uni (retval0), 
	__internal_trig_reduction_slowpathd, 
	(
	param0
	);
	ld.param.f64 	%fd184, [retval0];
	ld.param.b32 	%r75, [retval0+8];
	} // callseq 8
$L__BB5_5:
	add.s32 	%r76, %r75, 1;
$L__BB5_6:
	shl.b32 	%r48, %r76, 6;
	cvt.u64.u32 	%rd18, %r48;
	and.b64  	%rd19, %rd18, 64;
	mov.u64 	%rd20, __cudart_sin_cos_coeffs;
	add.s64 	%rd21, %rd20, %rd19;
	mul.rn.f64 	%fd69, %fd184, %fd184;
	and.b32  	%r49, %r76, 1;
	setp.eq.b32 	%p14, %r49, 1;
	selp.f64 	%fd70, 0dBDA8FF8320FD8164, 0d3DE5DB65F9785EBA, %p14;
	ld.global.nc.v2.f64 	{%fd71, %fd72}, [%rd21];
	fma.rn.f64 	%fd73, %fd70, %fd69, %fd71;
	fma.rn.f64 	%fd74, %fd73, %fd69, %fd72;
	ld.global.nc.v2.f64 	{%fd75, %fd76}, [%rd21+16];
	fma.rn.f64 	%fd77, %fd74, %fd69, %fd75;
	fma.rn.f64 	%fd78, %fd77, %fd69, %fd76;
	ld.global.nc.v2.f64 	{%fd79, %fd80}, [%rd21+32];
	fma.rn.f64 	%fd81, %fd78, %fd69, %fd79;
	fma.rn.f64 	%fd82, %fd81, %fd69, %fd80;
	fma.rn.f64 	%fd83, %fd82, %fd184, %fd184;
	fma.rn.f64 	%fd84, %fd82, %fd69, 0d3FF0000000000000;
	selp.f64 	%fd85, %fd84, %fd83, %p14;
	and.b32  	%r50, %r76, 2;
	setp.eq.s32 	%p15, %r50, 0;
	mov.f64 	%fd86, 0d0000000000000000;
	sub.f64 	%fd87, %fd86, %fd85;
	selp.f64 	%fd14, %fd85, %fd87, %p15;
	mul.f64 	%fd88, %fd6, %fd1;
	ld.const.u32 	%r51, [x_0];
	add.s32 	%r52, %r4, %r51;
	add.s32 	%r53, %r52, -1;
	cvt.rn.f64.s32 	%fd89, %r53;
	mul.f64 	%fd90, %fd88, %fd89;
	ld.const.f64 	%fd91, [Lx];
	div.rn.f64 	%fd15, %fd90, %fd91;
	abs.f64 	%fd16, %fd15;
	setp.neu.f64 	%p16, %fd16, 0d7FF0000000000000;
	@%p16 bra 	$L__BB5_8;
	mov.f64 	%fd97, 0d0000000000000000;
	mul.rn.f64 	%fd185, %fd15, %fd97;
	mov.b32 	%r77, 0;
	bra.uni 	$L__BB5_10;
$L__BB5_8:
	mul.f64 	%fd92, %fd15, 0d3FE45F306DC9C883;
	cvt.rni.s32.f64 	%r77, %fd92;
	cvt.rn.f64.s32 	%fd93, %r77;
	fma.rn.f64 	%fd94, %fd93, 0dBFF921FB54442D18, %fd15;
	fma.rn.f64 	%fd95, %fd93, 0dBC91A62633145C00, %fd94;
	fma.rn.f64 	%fd185, %fd93, 0dB97B839A252049C0, %fd95;
	setp.ltu.f64 	%p17, %fd16, 0d41E0000000000000;
	@%p17 bra 	$L__BB5_10;
	{ // callseq 9, 0
	.param .b64 param0;
	st.param.f64 	[param0], %fd15;
	.param .align 16 .b8 retval0[16];
	call.uni (retval0), 
	__internal_trig_reduction_slowpathd, 
	(
	param0
	);
	ld.param.f64 	%fd185, [retval0];
	ld.param.b32 	%r77, [retval0+8];
	} // callseq 9
$L__BB5_10:
	shl.b32 	%r56, %r77, 6;
	cvt.u64.u32 	%rd22, %r56;
	and.b64  	%rd23, %rd22, 64;
	add.s64 	%rd25, %rd20, %rd23;
	mul.rn.f64 	%fd98, %fd185, %fd185;
	and.b32  	%r57, %r77, 1;
	setp.eq.b32 	%p18, %r57, 1;
	selp.f64 	%fd99, 0dBDA8FF8320FD8164, 0d3DE5DB65F9785EBA, %p18;
	ld.global.nc.v2.f64 	{%fd100, %fd101}, [%rd25];
	fma.rn.f64 	%fd102, %fd99, %fd98, %fd100;
	fma.rn.f64 	%fd103, %fd102, %fd98, %fd101;
	ld.global.nc.v2.f64 	{%fd104, %fd105}, [%rd25+16];
	fma.rn.f64 	%fd106, %fd103, %fd98, %fd104;
	fma.rn.f64 	%fd107, %fd106, %fd98, %fd105;
	ld.global.nc.v2.f64 	{%fd108, %fd109}, [%rd25+32];
	fma.rn.f64 	%fd110, %fd107, %fd98, %fd108;
	fma.rn.f64 	%fd111, %fd110, %fd98, %fd109;
	fma.rn.f64 	%fd112, %fd111, %fd185, %fd185;
	fma.rn.f64 	%fd113, %fd111, %fd98, 0d3FF0000000000000;
	selp.f64 	%fd114, %fd113, %fd112, %p18;
	and.b32  	%r58, %r77, 2;
	setp.eq.s32 	%p19, %r58, 0;
	mov.f64 	%fd115, 0d0000000000000000;
	sub.f64 	%fd116, %fd115, %fd114;
	selp.f64 	%fd117, %fd114, %fd116, %p19;
	mul.f64 	%fd21, %fd14, %fd117;
	mul.f64 	%fd118, %fd5, %fd2;
	ld.const.u32 	%r59, [y_0];
	add.s32 	%r60, %r2, %r59;
	add.s32 	%r61, %r60, -1;
	cvt.rn.f64.s32 	%fd119, %r61;
	mul.f64 	%fd120, %fd118, %fd119;
	ld.const.f64 	%fd121, [Ly];
	div.rn.f64 	%fd22, %fd120, %fd121;
	abs.f64 	%fd23, %fd22;
	setp.neu.f64 	%p20, %fd23, 0d7FF0000000000000;
	@%p20 bra 	$L__BB5_12;
	mov.f64 	%fd127, 0d0000000000000000;
	mul.rn.f64 	%fd186, %fd22, %fd127;
	mov.b32 	%r78, 0;
	bra.uni 	$L__BB5_14;
$L__BB5_12:
	mul.f64 	%fd122, %fd22, 0d3FE45F306DC9C883;
	cvt.rni.s32.f64 	%r78, %fd122;
	cvt.rn.f64.s32 	%fd123, %r78;
	fma.rn.f64 	%fd124, %fd123, 0dBFF921FB54442D18, %fd22;
	fma.rn.f64 	%fd125, %fd123, 0dBC91A62633145C00, %fd124;
	fma.rn.f64 	%fd186, %fd123, 0dB97B839A252049C0, %fd125;
	setp.ltu.f64 	%p21, %fd23, 0d41E0000000000000;
	@%p21 bra 	$L__BB5_14;
	{ // callseq 10, 0
	.param .b64 param0;
	st.param.f64 	[param0], %fd22;
	.param .align 16 .b8 retval0[16];
	call.uni (retval0), 
	__internal_trig_reduction_slowpathd, 
	(
	param0
	);
	ld.param.f64 	%fd186, [retval0];
	ld.param.b32 	%r78, [retval0+8];
	} // callseq 10
$L__BB5_14:
	shl.b32 	%r64, %r78, 6;
	cvt.u64.u32 	%rd26, %r64;
	and.b64  	%rd27, %rd26, 64;
	add.s64 	%rd29, %rd20, %rd27;
	mul.rn.f64 	%fd128, %fd186, %fd186;
	and.b32  	%r65, %r78, 1;
	setp.eq.b32 	%p22, %r65, 1;
	selp.f64 	%fd129, 0dBDA8FF8320FD8164, 0d3DE5DB65F9785EBA, %p22;
	ld.global.nc.v2.f64 	{%fd130, %fd131}, [%rd29];
	fma.rn.f64 	%fd132, %fd129, %fd128, %fd130;
	fma.rn.f64 	%fd133, %fd132, %fd128, %fd131;
	ld.global.nc.v2.f64 	{%fd134, %fd135}, [%rd29+16];
	fma.rn.f64 	%fd136, %fd133, %fd128, %fd134;
	fma.rn.f64 	%fd137, %fd136, %fd128, %fd135;
	ld.global.nc.v2.f64 	{%fd138, %fd139}, [%rd29+32];
	fma.rn.f64 	%fd140, %fd137, %fd128, %fd138;
	fma.rn.f64 	%fd141, %fd140, %fd128, %fd139;
	fma.rn.f64 	%fd142, %fd141, %fd186, %fd186;
	fma.rn.f64 	%fd143, %fd141, %fd128, 0d3FF0000000000000;
	selp.f64 	%fd144, %fd143, %fd142, %p22;
	and.b32  	%r66, %r78, 2;
	setp.eq.s32 	%p23, %r66, 0;
	mov.f64 	%fd145, 0d0000000000000000;
	sub.f64 	%fd146, %fd145, %fd144;
	selp.f64 	%fd147, %fd144, %fd146, %p23;
	mul.f64 	%fd28, %fd21, %fd147;
	mul.f64 	%fd148, %fd5, %fd3;
	ld.const.u32 	%r67, [z_0];
	add.s32 	%r68, %r1, %r67;
	add.s32 	%r69, %r68, -1;
	cvt.rn.f64.s32 	%fd149, %r69;
	mul.f64 	%fd150, %fd148, %fd149;
	ld.const.f64 	%fd151, [Lz];
	div.rn.f64 	%fd29, %fd150, %fd151;
	abs.f64 	%fd30, %fd29;
	setp.neu.f64 	%p24, %fd30, 0d7FF0000000000000;
	@%p24 bra 	$L__BB5_16;
	mov.f64 	%fd157, 0d0000000000000000;
	mul.rn.f64 	%fd187, %fd29, %fd157;
	mov.b32 	%r79, 0;
	bra.uni 	$L__BB5_18;
$L__BB5_16:
	mul.f64 	%fd152, %fd29, 0d3FE45F306DC9C883;
	cvt.rni.s32.f64 	%r79, %fd152;
	cvt.rn.f64.s32 	%fd153, %r79;
	fma.rn.f64 	%fd154, %fd153, 0dBFF921FB54442D18, %fd29;
	fma.rn.f64 	%fd155, %fd153, 0dBC91A62633145C00, %fd154;
	fma.rn.f64 	%fd187, %fd153, 0dB97B839A252049C0, %fd155;
	setp.ltu.f64 	%p25, %fd30, 0d41E0000000000000;
	@%p25 bra 	$L__BB5_18;
	{ // callseq 11, 0
	.param .b64 param0;
	st.param.f64 	[param0], %fd29;
	.param .align 16 .b8 retval0[16];
	call.uni (retval0), 
	__internal_trig_reduction_slowpathd, 
	(
	param0
	);
	ld.param.f64 	%fd187, [retval0];
	ld.param.b32 	%r79, [retval0+8];
	} // callseq 11
$L__BB5_18:
	ld.param.u64 	%rd42, [_Z6layer1PdS_iiiiiiiiiS_S__param_12];
	ld.param.u64 	%rd41, [_Z6layer1PdS_iiiiiiiiiS_S__param_11];
	shl.b32 	%r72, %r79, 6;
	cvt.u64.u32 	%rd30, %r72;
	and.b64  	%rd31, %rd30, 64;
	add.s64 	%rd33, %rd20, %rd31;
	mul.rn.f64 	%fd158, %fd187, %fd187;
	and.b32  	%r73, %r79, 1;
	setp.eq.b32 	%p26, %r73, 1;
	selp.f64 	%fd159, 0dBDA8FF8320FD8164, 0d3DE5DB65F9785EBA, %p26;
	ld.global.nc.v2.f64 	{%fd160, %fd161}, [%rd33];
	fma.rn.f64 	%fd162, %fd159, %fd158, %fd160;
	fma.rn.f64 	%fd163, %fd162, %fd158, %fd161;
	ld.global.nc.v2.f64 	{%fd164, %fd165}, [%rd33+16];
	fma.rn.f64 	%fd166, %fd163, %fd158, %fd164;
	fma.rn.f64 	%fd167, %fd166, %fd158, %fd165;
	ld.global.nc.v2.f64 	{%fd168, %fd169}, [%rd33+32];
	fma.rn.f64 	%fd170, %fd167, %fd158, %fd168;
	fma.rn.f64 	%fd171, %fd170, %fd158, %fd169;
	fma.rn.f64 	%fd172, %fd171, %fd187, %fd187;
	fma.rn.f64 	%fd173, %fd171, %fd158, 0d3FF0000000000000;
	selp.f64 	%fd174, %fd173, %fd172, %p26;
	and.b32  	%r74, %r79, 2;
	setp.eq.s32 	%p27, %r74, 0;
	mov.f64 	%fd175, 0d0000000000000000;
	sub.f64 	%fd176, %fd175, %fd174;
	selp.f64 	%fd177, %fd174, %fd176, %p27;
	mul.f64 	%fd178, %fd28, %fd177;
	sub.f64 	%fd179, %fd4, %fd178;
	abs.f64 	%fd180, %fd179;
	div.rn.f64 	%fd181, %fd179, %fd178;
	abs.f64 	%fd182, %fd181;
	cvta.to.global.u64 	%rd34, %rd41;
	mul.wide.s32 	%rd35, %r5, 8;
	add.s64 	%rd36, %rd34, %rd35;
	st.global.f64 	[%rd36], %fd180;
	cvta.to.global.u64 	%rd37, %rd42;
	add.s64 	%rd38, %rd37, %rd35;
	st.global.f64 	[%rd38], %fd182;
$L__BB5_19:
	ret;

}
	// .globl	_Z13prepare_layerPdS_S_iiiiiiiij
.visible .entry _Z13prepare_layerPdS_S_iiiiiiiij(
	.param .u64 .ptr .align 1 _Z13prepare_layerPdS_S_iiiiiiiij_param_0,
	.param .u64 .ptr .align 1 _Z13prepare_layerPdS_S_iiiiiiiij_param_1,
	.param .u64 .ptr .align 1 _Z13prepare_layerPdS_S_iiiiiiiij_param_2,
	.param .u32 _Z13prepare_layerPdS_S_iiiiiiiij_param_3,
	.param .u32 _Z13prepare_layerPdS_S_iiiiiiiij_param_4,
	.param .u32 _Z13prepare_layerPdS_S_iiiiiiiij_param_5,
	.param .u32 _Z13prepare_layerPdS_S_iiiiiiiij_param_6,
	.param .u32 _Z13prepare_layerPdS_S_iiiiiiiij_param_7,
	.param .u32 _Z13prepare_layerPdS_S_iiiiiiiij_param_8,
	.param .u32 _Z13prepare_layerPdS_S_iiiiiiiij_param_9,
	.param .u32 _Z13prepare_layerPdS_S_iiiiiiiij_param_10,
	.param .u32 _Z13prepare_layerPdS_S_iiiiiiiij_param_11
)
{
	.reg .pred 	%p<56>;
	.reg .b32 	%r<63>;
	.reg .b64 	%rd<52>;
	.reg .b64 	%fd<76>;

	ld.param.u64 	%rd7, [_Z13prepare_layerPdS_S_iiiiiiiij_param_0];
	ld.param.u64 	%rd8, [_Z13prepare_layerPdS_S_iiiiiiiij_param_1];
	ld.param.u64 	%rd9, [_Z13prepare_layerPdS_S_iiiiiiiij_param_2];
	ld.param.u32 	%r14, [_Z13prepare_layerPdS_S_iiiiiiiij_param_4];
	ld.param.u32 	%r15, [_Z13prepare_layerPdS_S_iiiiiiiij_param_5];
	ld.param.u32 	%r16, [_Z13prepare_layerPdS_S_iiiiiiiij_param_6];
	ld.param.u32 	%r17, [_Z13prepare_layerPdS_S_iiiiiiiij_param_7];
	ld.param.u32 	%r18, [_Z13prepare_layerPdS_S_iiiiiiiij_param_8];
	ld.param.u32 	%r19, [_Z13prepare_layerPdS_S_iiiiiiiij_param_9];
	ld.param.u32 	%r20, [_Z13prepare_layerPdS_S_iiiiiiiij_param_10];
	ld.param.u32 	%r21, [_Z13prepare_layerPdS_S_iiiiiiiij_param_11];
	cvta.to.global.u64 	%rd1, %rd7;
	cvta.to.global.u64 	%rd2, %rd8;
	cvta.to.global.u64 	%rd3, %rd9;
	mov.u32 	%r22, %ctaid.x;
	mov.u32 	%r23, %ntid.x;
	mov.u32 	%r24, %tid.x;
	mad.lo.s32 	%r25, %r22, %r23, %r24;
	max.s32 	%r26, %r15, %r16;
	max.s32 	%r27, %r14, %r26;
	div.s32 	%r2, %r25, %r27;
	mul.lo.s32 	%r28, %r2, %r27;
	sub.s32 	%r1, %r25, %r28;
	and.b32  	%r3, %r21, 1;
	setp.eq.b32 	%p11, %r3, 1;
	setp.gt.s32 	%p12, %r2, 0;
	and.pred  	%p1, %p11, %p12;
	mov.pred 	%p52, 0;
	not.pred 	%p13, %p1;
	@%p13 bra 	$L__BB6_2;
	add.s32 	%r29, %r14, -2;
	setp.le.s32 	%p52, %r2, %r29;
$L__BB6_2:
	setp.lt.s32 	%p14, %r1, 1;
	not.pred 	%p15, %p52;
	or.pred  	%p16, %p14, %p15;
	add.s32 	%r4, %r15, -2;
	setp.gt.s32 	%p17, %r1, %r4;
	or.pred  	%p18, %p16, %p17;
	@%p18 bra 	$L__BB6_4;
	mad.lo.s32 	%r30, %r2, %r15, %r1;
	mul.lo.s32 	%r31, %r30, %r16;
	mul.wide.s32 	%rd10, %r31, 8;
	add.s64 	%rd11, %rd3, %rd10;
	mov.b64 	%rd12, 0;
	st.global.u64 	[%rd11+8], %rd12;
$L__BB6_4:
	mov.pred 	%p53, 0;
	@%p13 bra 	$L__BB6_6;
	add.s32 	%r32, %r14, -2;
	setp.le.s32 	%p53, %r2, %r32;
$L__BB6_6:
	setp.gt.s32 	%p21, %r1, %r4;
	setp.lt.s32 	%p22, %r1, 1;
	not.pred 	%p23, %p53;
	or.pred  	%p24, %p22, %p23;
	or.pred  	%p25, %p24, %p21;
	@%p25 bra 	$L__BB6_8;
	mad.lo.s32 	%r33, %r2, %r15, %r1;
	mad.lo.s32 	%r34, %r33, %r16, %r16;
	add.s32 	%r35, %r34, -2;
	mul.wide.s32 	%rd13, %r35, 8;
	add.s64 	%rd14, %rd3, %rd13;
	mov.b64 	%rd15, 0;
	st.global.u64 	[%rd14], %rd15;
$L__BB6_8:
	mov.pred 	%p54, 0;
	@%p13 bra 	$L__BB6_10;
	add.s32 	%r36, %r14, -2;
	setp.le.s32 	%p54, %r2, %r36;
$L__BB6_10:
	setp.lt.s32 	%p28, %r1, 1;
	not.pred 	%p29, %p54;
	or.pred  	%p30, %p28, %p29;
	add.s32 	%r5, %r16, -2;
	setp.gt.s32 	%p31, %r1, %r5;
	or.pred  	%p32, %p30, %p31;
	@%p32 bra 	$L__BB6_12;
	mul.lo.s32 	%r37, %r16, %r15;
	add.s32 	%r38, %r1, %r16;
	mad.lo.s32 	%r39, %r37, %r2, %r38;
	mul.wide.s32 	%rd16, %r39, 8;
	add.s64 	%rd17, %rd3, %rd16;
	mov.b64 	%rd18, 0;
	st.global.u64 	[%rd17], %rd18;
$L__BB6_12:
	mov.pred 	%p55, 0;
	@%p13 bra 	$L__BB6_14;
	add.s32 	%r40, %r14, -2;
	setp.le.s32 	%p55, %r2, %r40;
$L__BB6_14:
	setp.gt.s32 	%p35, %r1, %r5;
	setp.lt.s32 	%p36, %r1, 1;
	not.pred 	%p37, %p55;
	or.pred  	%p38, %p36, %p37;
	or.pred  	%p39, %p38, %p35;
	@%p39 bra 	$L__BB6_16;
	mad.lo.s32 	%r41, %r2, %r15, %r4;
	mad.lo.s32 	%r42, %r41, %r16, %r1;
	mul.wide.s32 	%rd19, %r42, 8;
	add.s64 	%rd20, %rd3, %rd19;
	mov.b64 	%rd21, 0;
	st.global.u64 	[%rd20], %rd21;
$L__BB6_16:
	setp.eq.s32 	%p40, %r3, 0;
	setp.lt.s32 	%p41, %r2, %r17;
	setp.gt.s32 	%p42, %r2, %r19;
	setp.lt.s32 	%p43, %r1, %r18;
	or.pred  	%p44, %p41, %p43;
	or.pred  	%p45, %p44, %p42;
	setp.gt.s32 	%p46, %r1, %r20;
	or.pred  	%p47, %p46, %p45;
	or.pred  	%p48, %p40, %p47;
	@%p48 bra 	$L__BB6_22;
	ld.param.u32 	%r61, [_Z13prepare_layerPdS_S_iiiiiiiij_param_3];
	setp.lt.s32 	%p49, %r61, 2;
	add.s32 	%r43, %r14, -2;
	mul.lo.s32 	%r6, %r43, %r15;
	mul.lo.s32 	%r7, %r6, %r16;
	mul.lo.s32 	%r8, %r2, %r16;
	add.s32 	%r44, %r8, %r7;
	add.s32 	%r9, %r44, %r1;
	mul.wide.s32 	%rd22, %r9, 8;
	add.s64 	%rd4, %rd2, %rd22;
	ld.global.f64 	%fd1, [%rd4];
	mov.f64 	%fd73, 0d0000000000000000;
	mov.f64 	%fd72, 0d3FE0000000000000;
	@%p49 bra 	$L__BB6_19;
	add.s64 	%rd24, %rd1, %rd22;
	ld.global.f64 	%fd73, [%rd24];
	mov.f64 	%fd72, 0d3FF0000000000000;
$L__BB6_19:
	ld.param.u32 	%r62, [_Z13prepare_layerPdS_S_iiiiiiiij_param_3];
	ld.param.u64 	%rd50, [_Z13prepare_layerPdS_S_iiiiiiiij_param_1];
	setp.lt.s32 	%p50, %r62, 2;
	setp.gt.s32 	%p51, %r62, 1;
	selp.b32 	%r45, 2, 1, %p51;
	cvt.rn.f64.u32 	%fd5, %r45;
	mul.f64 	%fd20, %fd1, %fd5;
	sub.f64 	%fd21, %fd20, %fd73;
	ld.const.f64 	%fd6, [a2];
	mul.f64 	%fd22, %fd72, %fd6;
	ld.const.f64 	%fd7, [tau];
	mul.f64 	%fd23, %fd22, %fd7;
	mul.f64 	%fd24, %fd7, %fd23;
	add.s32 	%r46, %r6, %r15;
	mad.lo.s32 	%r47, %r46, %r16, %r1;
	add.s32 	%r48, %r47, %r8;
	cvta.to.global.u64 	%rd25, %rd50;
	mul.wide.s32 	%rd26, %r48, 8;
	add.s64 	%rd27, %rd25, %rd26;
	ld.global.f64 	%fd25, [%rd27];
	shl.b32 	%r49, %r15, 1;
	sub.s32 	%r50, %r46, %r49;
	mad.lo.s32 	%r51, %r50, %r16, %r1;
	add.s32 	%r52, %r51, %r8;
	mul.wide.s32 	%rd28, %r52, 8;
	add.s64 	%rd29, %rd25, %rd28;
	ld.global.f64 	%fd26, [%rd29];
	add.f64 	%fd27, %fd25, %fd26;
	add.f64 	%fd28, %fd1, %fd1;
	sub.f64 	%fd29, %fd27, %fd28;
	ld.const.f64 	%fd30, [hx];
	mul.f64 	%fd8, %fd30, %fd30;
	div.rn.f64 	%fd31, %fd29, %fd8;
	add.s32 	%r53, %r8, %r16;
	add.s32 	%r54, %r1, %r7;
	mul.wide.s32 	%rd5, %r16, 8;
	add.s64 	%rd30, %rd4, %rd5;
	ld.global.f64 	%fd32, [%rd30];
	shl.b32 	%r55, %r16, 1;
	sub.s32 	%r10, %r53, %r55;
	add.s32 	%r56, %r54, %r10;
	mul.wide.s32 	%rd31, %r56, 8;
	add.s64 	%rd32, %rd25, %rd31;
	ld.global.f64 	%fd33, [%rd32];
	add.f64 	%fd34, %fd32, %fd33;
	sub.f64 	%fd35, %fd34, %fd28;
	ld.const.f64 	%fd36, [hy];
	mul.f64 	%fd9, %fd36, %fd36;
	div.rn.f64 	%fd37, %fd35, %fd9;
	add.f64 	%fd38, %fd31, %fd37;
	ld.global.f64 	%fd39, [%rd4+8];
	ld.global.f64 	%fd40, [%rd4+-8];
	add.f64 	%fd41, %fd39, %fd40;
	sub.f64 	%fd42, %fd41, %fd28;
	ld.const.f64 	%fd43, [hz];
	mul.f64 	%fd10, %fd43, %fd43;
	div.rn.f64 	%fd44, %fd42, %fd10;
	add.f64 	%fd45, %fd38, %fd44;
	fma.rn.f64 	%fd46, %fd24, %fd45, %fd21;
	mul.wide.s32 	%rd33, %r9, 8;
	add.s64 	%rd34, %rd3, %rd33;
	st.global.f64 	[%rd34], %fd46;
	mul.lo.s32 	%r11, %r16, %r15;
	add.s32 	%r57, %r8, %r11;
	add.s32 	%r12, %r57, %r1;
	mul.wide.s32 	%rd35, %r12, 8;
	add.s64 	%rd6, %rd25, %rd35;
	ld.global.f64 	%fd11, [%rd6];
	mov.f64 	%fd75, 0d0000000000000000;
	mov.f64 	%fd74, 0d3FE0000000000000;
	@%p50 bra 	$L__BB6_21;
	ld.param.u64 	%rd49, [_Z13prepare_layerPdS_S_iiiiiiiij_param_0];
	cvta.to.global.u64 	%rd36, %rd49;
	add.s64 	%rd38, %rd36, %rd35;
	ld.global.f64 	%fd75, [%rd38];
	mov.f64 	%fd74, 0d3FF0000000000000;
$L__BB6_21:
	ld.param.u64 	%rd51, [_Z13prepare_layerPdS_S_iiiiiiiij_param_1];
	mul.f64 	%fd48, %fd11, %fd5;
	sub.f64 	%fd49, %fd48, %fd75;
	mul.f64 	%fd50, %fd74, %fd6;
	mul.f64 	%fd51, %fd50, %fd7;
	mul.f64 	%fd52, %fd7, %fd51;
	mul.wide.s32 	%rd39, %r11, 8;
	add.s64 	%rd40, %rd6, %rd39;
	ld.global.f64 	%fd53, [%rd40];
	add.s32 	%r58, %r8, %r1;
	cvta.to.global.u64 	%rd41, %rd51;
	mul.wide.s32 	%rd42, %r58, 8;
	add.s64 	%rd43, %rd41, %rd42;
	ld.global.f64 	%fd54, [%rd43];
	add.f64 	%fd55, %fd53, %fd54;
	add.f64 	%fd56, %fd11, %fd11;
	sub.f64 	%fd57, %fd55, %fd56;
	div.rn.f64 	%fd58, %fd57, %fd8;
	add.s32 	%r59, %r1, %r11;
	add.s64 	%rd44, %rd6, %rd5;
	ld.global.f64 	%fd59, [%rd44];
	add.s32 	%r60, %r59, %r10;
	mul.wide.s32 	%rd45, %r60, 8;
	add.s64 	%rd46, %rd41, %rd45;
	ld.global.f64 	%fd60, [%rd46];
	add.f64 	%fd61, %fd59, %fd60;
	sub.f64 	%fd62, %fd61, %fd56;
	div.rn.f64 	%fd63, %fd62, %fd9;
	add.f64 	%fd64, %fd58, %fd63;
	ld.global.f64 	%fd65, [%rd6+8];
	ld.global.f64 	%fd66, [%rd6+-8];
	add.f64 	%fd67, %fd65, %fd66;
	sub.f64 	%fd68, %fd67, %fd56;
	div.rn.f64 	%fd69, %fd68, %fd10;
	add.f64 	%fd70, %fd64, %fd69;
	fma.rn.f64 	%fd71, %fd52, %fd70, %fd49;
	mul.wide.s32 	%rd47, %r12, 8;
	add.s64 	%rd48, %rd3, %rd47;
	st.global.f64 	[%rd48], %fd71;
$L__BB6_22:
	ret;

}
.func  (.param .align 16 .b8 func_retval0[16]) __internal_trig_reduction_slowpathd(
	.param .b64 __internal_trig_reduction_slowpathd_param_0
)
{
	.local .align 8 .b8 	__local_depot7[40];
	.reg .b64 	%SP;
	.reg .b64 	%SPL;
	.reg .pred 	%p<10>;
	.reg .b32 	%r<47>;
	.reg .b64 	%rd<74>;
	.reg .b64 	%fd<5>;

	mov.u64 	%SPL, __local_depot7;
	ld.param.f64 	%fd4, [__internal_trig_reduction_slowpathd_param_0];
	add.u64 	%rd1, %SPL, 0;
	{
	.reg .b32 %temp; 
	mov.b64 	{%temp, %r1}, %fd4;
	}
	shr.u32 	%r2, %r1, 20;
	and.b32  	%r3, %r2, 2047;
	setp.eq.s32 	%p1, %r3, 2047;
	mov.b32 	%r46, 0;
	@%p1 bra 	$L__BB7_9;
	add.s32 	%r20, %r3, -1024;
	mov.b64 	%rd20, %fd4;
	shl.b64 	%rd2, %rd20, 11;
	shr.u32 	%r4, %r20, 6;
	sub.s32 	%r45, 15, %r4;
	sub.s32 	%r21, 19, %r4;
	setp.lt.u32 	%p2, %r20, 128;
	selp.b32 	%r6, 18, %r21, %p2;
	setp.ge.s32 	%p3, %r45, %r6;
	mov.b64 	%rd70, 0;
	@%p3 bra 	$L__BB7_4;
	add.s32 	%r23, %r6, %r4;
	neg.s32 	%r43, %r23;
	or.b64  	%rd3, %rd2, -9223372036854775808;
	mov.b64 	%rd70, 0;
	mov.b32 	%r42, 0;
	mov.u64 	%rd25, __cudart_i2opi_d;
	mov.u32 	%r44, %r45;
$L__BB7_3:
	.pragma "nounroll";
	mul.wide.s32 	%rd22, %r42, 8;
	add.s64 	%rd23, %rd1, %rd22;
	mul.wide.s32 	%rd24, %r44, 8;
	add.s64 	%rd26, %rd25, %rd24;
	ld.global.nc.u64 	%rd27, [%rd26];
	{
	.reg .u32 %r0, %r1, %r2, %r3, %alo, %ahi, %blo, %bhi, %clo, %chi;
	mov.b64 	{%alo,%ahi}, %rd27;
	mov.b64 	{%blo,%bhi}, %rd3;
	mov.b64 	{%clo,%chi}, %rd70;
	mad.lo.cc.u32 	%r0, %alo, %blo, %clo;
	madc.hi.cc.u32 	%r1, %alo, %blo, %chi;
	madc.hi.u32 	%r2, %alo, %bhi, 0;
	mad.lo.cc.u32 	%r1, %alo, %bhi, %r1;
	madc.hi.cc.u32 	%r2, %ahi, %blo, %r2;
	madc.hi.u32 	%r3, %ahi, %bhi, 0;
	mad.lo.cc.u32 	%r1, %ahi, %blo, %r1;
	madc.lo.cc.u32 	%r2, %ahi, %bhi, %r2;
	addc.u32 	%r3, %r3, 0;
	mov.b64 	%rd28, {%r0,%r1};
	mov.b64 	%rd70, {%r2,%r3};
	}
	st.local.u64 	[%rd23], %rd28;
	add.s32 	%r44, %r44, 1;
	add.s32 	%r43, %r43, 1;
	add.s32 	%r42, %r42, 1;
	setp.ne.s32 	%p4, %r43, -15;
	mov.u32 	%r45, %r6;
	@%p4 bra 	$L__BB7_3;
$L__BB7_4:
	cvt.s64.s32 	%rd29, %r45;
	cvt.u64.u32 	%rd30, %r4;
	add.s64 	%rd31, %rd30, %rd29;
	shl.b64 	%rd32, %rd31, 3;
	add.s64 	%rd33, %rd1, %rd32;
	st.local.u64 	[%rd33+-120], %rd70;
	and.b32  	%r15, %r2, 63;
	ld.local.u64 	%rd72, [%rd1+16];
	ld.local.u64 	%rd71, [%rd1+24];
	setp.eq.s32 	%p5, %r15, 0;
	@%p5 bra 	$L__BB7_6;
	shl.b64 	%rd34, %rd71, %r15;
	shr.u64 	%rd35, %rd72, 1;
	xor.b32  	%r24, %r15, 63;
	shr.u64 	%rd36, %rd35, %r24;
	or.b64  	%rd71, %rd34, %rd36;
	ld.local.u64 	%rd37, [%rd1+8];
	shl.b64 	%rd38, %rd72, %r15;
	shr.u64 	%rd39, %rd37, 1;
	shr.u64 	%rd40, %rd39, %r24;
	or.b64  	%rd72, %rd38, %rd40;
$L__BB7_6:
	and.b32  	%r25, %r1, -2147483648;
	shr.u64 	%rd41, %rd71, 62;
	cvt.u32.u64 	%r26, %rd41;
	mov.b64 	{%r27, %r28}, %rd71;
	mov.b64 	{%r29, %r30}, %rd72;
	shf.l.wrap.b32 	%r31, %r30, %r27, 2;
	shf.l.wrap.b32 	%r32, %r27, %r28, 2;
	mov.b64 	%rd42, {%r31, %r32};
	shl.b64 	%rd43, %rd72, 2;
	shr.u64 	%rd44, %rd42, 63;
	cvt.u32.u64 	%r33, %rd44;
	add.s32 	%r34, %r33, %r26;
	setp.eq.s32 	%p6, %r25, 0;
	neg.s32 	%r35, %r34;
	selp.b32 	%r46, %r34, %r35, %p6;
	setp.gt.s64 	%p7, %rd42, -1;
	mov.b64 	%rd45, 0;
	{
	.reg .u32 %r0, %r1, %r2, %r3, %a0, %a1, %a2, %a3, %b0, %b1, %b2, %b3;
	mov.b64 	{%a0,%a1}, %rd45;
	mov.b64 	{%a2,%a3}, %rd45;
	mov.b64 	{%b0,%b1}, %rd43;
	mov.b64 	{%b2,%b3}, %rd42;
	sub.cc.u32 	%r0, %a0, %b0;
	subc.cc.u32 	%r1, %a1, %b1;
	subc.cc.u32 	%r2, %a2, %b2;
	subc.u32 	%r3, %a3, %b3;
	mov.b64 	%rd46, {%r0,%r1};
	mov.b64 	%rd47, {%r2,%r3};
	}
	xor.b32  	%r36, %r25, -2147483648;
	selp.b64 	%rd73, %rd42, %rd47, %p7;
	selp.b64 	%rd14, %rd43, %rd46, %p7;
	selp.b32 	%r17, %r25, %r36, %p7;
	clz.b64 	%r37, %rd73;
	cvt.u64.u32 	%rd15, %r37;
	setp.eq.s32 	%p8, %r37, 0;
	@%p8 bra 	$L__BB7_8;
	cvt.u32.u64 	%r38, %rd15;
	and.b32  	%r39, %r38, 63;
	shl.b64 	%rd48, %rd73, %r39;
	shr.u64 	%rd49, %rd14, 1;
	not.b32 	%r40, %r38;
	and.b32  	%r41, %r40, 63;
	shr.u64 	%rd50, %rd49, %r41;
	or.b64  	%rd73, %rd48, %rd50;
$L__BB7_8:
	mov.b64 	%rd51, -3958705157555305931;
	{
	.reg .u32 %r0, %r1, %r2, %r3, %alo, %ahi, %blo, %bhi;
	mov.b64 	{%alo,%ahi}, %rd73;
	mov.b64 	{%blo,%bhi}, %rd51;
	mul.lo.u32 	%r0, %alo, %blo;
	mul.hi.u32 	%r1, %alo, %blo;
	mad.lo.cc.u32 	%r1, %alo, %bhi, %r1;
	madc.hi.u32 	%r2, %alo, %bhi, 0;
	mad.lo.cc.u32 	%r1, %ahi, %blo, %r1;
	madc.hi.cc.u32 	%r2, %ahi, %blo, %r2;
	madc.hi.u32 	%r3, %ahi, %bhi, 0;
	mad.lo.cc.u32 	%r2, %ahi, %bhi, %r2;
	addc.u32 	%r3, %r3, 0;
	mov.b64 	%rd52, {%r0,%r1};
	mov.b64 	%rd53, {%r2,%r3};
	}
	setp.gt.s64 	%p9, %rd53, 0;
	{
	.reg .u32 %r0, %r1, %r2, %r3, %a0, %a1, %a2, %a3, %b0, %b1, %b2, %b3;
	mov.b64 	{%a0,%a1}, %rd52;
	mov.b64 	{%a2,%a3}, %rd53;
	mov.b64 	{%b0,%b1}, %rd52;
	mov.b64 	{%b2,%b3}, %rd53;
	add.cc.u32 	%r0, %a0, %b0;
	addc.cc.u32 	%r1, %a1, %b1;
	addc.cc.u32 	%r2, %a2, %b2;
	addc.u32 	%r3, %a3, %b3;
	mov.b64 	%rd54, {%r0,%r1};
	mov.b64 	%rd55, {%r2,%r3};
	}
	selp.b64 	%rd56, %rd55, %rd53, %p9;
	selp.s64 	%rd57, -1, 0, %p9;
	sub.s64 	%rd58, %rd57, %rd15;
	cvt.u64.u32 	%rd59, %r17;
	shl.b64 	%rd60, %rd59, 32;
	add.s64 	%rd61, %rd56, 1;
	shr.u64 	%rd62, %rd61, 10;
	add.s64 	%rd63, %rd62, 1;
	shr.u64 	%rd64, %rd63, 1;
	shl.b64 	%rd65, %rd58, 52;
	add.s64 	%rd66, %rd65, %rd64;
	add.s64 	%rd67, %rd66, 4602678819172646912;
	or.b64  	%rd68, %rd67, %rd60;
	mov.b64 	%fd4, %rd68;
$L__BB7_9:
	st.param.f64 	[func_retval0], %fd4;
	st.param.b32 	[func_retval0+8], %r46;
	ret;

}


// ===== COMPILED SASS (sm_100) =====

	.target	sm_100

	.elftype	@"ET_EXEC"


//--------------------- .note.nv.tkinfo           --------------------------
	.section	.note.nv.tkinfo,"",@"SHT_NOTE"
	.sectionflags	@"SHF_NOTE_NV_TKINFO"
	.tkinfo
        /*0018*/ 	.word	0x00000002
        /*0030*/ 	.string	""
        /*0030*/ 	.string	"ptxas"
        /*0030*/ 	.string	"Cuda compilation tools, release 13.0, V13.0.88"
        /*0030*/ 	.string	"Build cuda_13.0.r13.0/compiler.36424714_0"
        /*0030*/ 	.string	"-arch sm_100 -m 64 "



//--------------------- .note.nv.cuinfo           --------------------------
	.section	.note.nv.cuinfo,"",@"SHT_NOTE"
	.sectionflags	@"SHF_NOTE_NV_CUINFO"
        /*0018*/ 	.short	0x0002
        /*001a*/ 	.short	0x0064
        /*001c*/ 	.short	0x0082
	.zero		2


//--------------------- .nv.info                  --------------------------
	.section	.nv.info,"",@"SHT_CUDA_INFO"
	.align	4


	//----- nvinfo : EIATTR_REGCOUNT
	.align		4
        /*0000*/ 	.byte	0x04, 0x2f
        /*0002*/ 	.short	(.L_16 - .L_15)
	.align		4
.L_15:
        /*0004*/ 	.word	index@(_Z15calculate_layerPdS_S_iiiiiiiiiiS_S_)
        /*0008*/ 	.word	0x00000024


	//----- nvinfo : EIATTR_FRAME_SIZE
	.align		4
.L_16:
        /*000c*/ 	.byte	0x04, 0x11
        /*000e*/ 	.short	(.L_18 - .L_17)
	.align		4
.L_17:
        /*0010*/ 	.word	index@($_Z15calculate_layerPdS_S_iiiiiiiiiiS_S_$__internal_trig_reduction_slowpathd)
        /*0014*/ 	.word	0x00000028


	//----- nvinfo : EIATTR_FRAME_SIZE
	.align		4
.L_18:
        /*0018*/ 	.byte	0x04, 0x11
        /*001a*/ 	.short	(.L_20 - .L_19)
	.align		4
.L_19:
        /*001c*/ 	.word	index@($__internal_3_$__cuda_sm20_div_rn_f64_full)
        /*0020*/ 	.word	0x00000028


	//----- nvinfo : EIATTR_FRAME_SIZE
	.align		4
.L_20:
        /*0024*/ 	.byte	0x04, 0x11
        /*0026*/ 	.short	(.L_22 - .L_21)
	.align		4
.L_21:
        /*0028*/ 	.word	index@(_Z15calculate_layerPdS_S_iiiiiiiiiiS_S_)
        /*002c*/ 	.word	0x00000028


	//----- nvinfo : EIATTR_REGCOUNT
	.align		4
.L_22:
        /*0030*/ 	.byte	0x04, 0x2f
        /*0032*/ 	.short	(.L_24 - .L_23)
	.align		4
.L_23:
        /*0034*/ 	.word	index@(_Z20calculate_max_errorsPdS_iiiS_S_)
        /*0038*/ 	.word	0x00000018


	//----- nvinfo : EIATTR_FRAME_SIZE
	.align		4
.L_24:
        /*003c*/ 	.byte	0x04, 0x11
        /*003e*/ 	.short	(.L_26 - .L_25)
	.align		4
.L_25:
        /*0040*/ 	.word	index@(_Z20calculate_max_errorsPdS_iiiS_S_)
        /*0044*/ 	.word	0x00000000


	//----- nvinfo : EIATTR_REGCOUNT
	.align		4
.L_26:
        /*0048*/ 	.byte	0x04, 0x2f
        /*004a*/ 	.short	(.L_28 - .L_27)
	.align		4
.L_27:
        /*004c*/ 	.word	index@(_Z16copy_to_matricesPdS_S_iiiiii)
        /*0050*/ 	.word	0x00000010


	//----- nvinfo : EIATTR_FRAME_SIZE
	.align		4
.L_28:
        /*0054*/ 	.byte	0x04, 0x11
        /*0056*/ 	.short	(.L_30 - .L_29)
	.align		4
.L_29:
        /*0058*/ 	.word	index@(_Z16copy_to_matricesPdS_S_iiiiii)
        /*005c*/ 	.word	0x00000000


	//----- nvinfo : EIATTR_REGCOUNT
	.align		4
.L_30:
        /*0060*/ 	.byte	0x04, 0x2f
        /*0062*/ 	.short	(.L_32 - .L_31)
	.align		4
.L_31:
        /*0064*/ 	.word	index@(_Z12copy_to_gridPdS_iiiii)
        /*0068*/ 	.word	0x0000000e


	//----- nvinfo : EIATTR_FRAME_SIZE
	.align		4
.L_32:
        /*006c*/ 	.byte	0x04, 0x11
        /*006e*/ 	.short	(.L_34 - .L_33)
	.align		4
.L_33:
        /*0070*/ 	.word	index@(_Z12copy_to_gridPdS_iiiii)
        /*0074*/ 	.word	0x00000000


	//----- nvinfo : EIATTR_REGCOUNT
	.align		4
.L_34:
        /*0078*/ 	.byte	0x04, 0x2f
        /*007a*/ 	.short	(.L_36 - .L_35)
	.align		4
.L_35:
        /*007c*/ 	.word	index@(_Z6layer0PdiiiS_S_)
        /*0080*/ 	.word	0x00000020


	//----- nvinfo : EIATTR_FRAME_SIZE
	.align		4
.L_36:
        /*0084*/ 	.byte	0x04, 0x11
        /*0086*/ 	.short	(.L_38 - .L_37)
	.align		4
.L_37:
        /*0088*/ 	.word	index@($_Z6layer0PdiiiS_S_$__internal_trig_reduction_slowpathd)
        /*008c*/ 	.word	0x00000028


	//----- nvinfo : EIATTR_FRAME_SIZE
	.align		4
.L_38:
        /*0090*/ 	.byte	0x04, 0x11
        /*0092*/ 	.short	(.L_40 - .L_39)
	.align		4
.L_39:
        /*0094*/ 	.word	index@($__internal_2_$__cuda_sm20_div_rn_f64_full)
        /*0098*/ 	.word	0x00000028


	//----- nvinfo : EIATTR_FRAME_SIZE
	.align		4
.L_40:
        /*009c*/ 	.byte	0x04, 0x11
        /*009e*/ 	.short	(.L_42 - .L_41)
	.align		4
.L_41:
        /*00a0*/ 	.word	index@(_Z6layer0PdiiiS_S_)
        /*00a4*/ 	.word	0x00000028


	//----- nvinfo : EIATTR_REGCOUNT
	.align		4
.L_42:
        /*00a8*/ 	.byte	0x04, 0x2f
        /*00aa*/ 	.short	(.L_44 - .L_43)
	.align		4
.L_43:
        /*00ac*/ 	.word	index@(_Z6layer1PdS_iiiiiiiiiS_S_)
        /*00b0*/ 	.word	0x00000024


	//----- nvinfo : EIATTR_FRAME_SIZE
	.align		4
.L_44:
        /*00b4*/ 	.byte	0x04, 0x11
        /*00b6*/ 	.short	(.L_46 - .L_45)
	.align		4
.L_45:
        /*00b8*/ 	.word	index@($_Z6layer1PdS_iiiiiiiiiS_S_$__internal_trig_reduction_slowpathd)
        /*00bc*/ 	.word	0x00000028


	//----- nvinfo : EIATTR_FRAME_SIZE
	.align		4
.L_46:
        /*00c0*/ 	.byte	0x04, 0x11
        /*00c2*/ 	.short	(.L_48 - .L_47)
	.align		4
.L_47:
        /*00c4*/ 	.word	index@($__internal_1_$__cuda_sm20_div_rn_f64_full)
        /*00c8*/ 	.word	0x00000028


	//----- nvinfo : EIATTR_FRAME_SIZE
	.align		4
.L_48:
        /*00cc*/ 	.byte	0x04, 0x11
        /*00ce*/ 	.short	(.L_50 - .L_49)
	.align		4
.L_49:
        /*00d0*/ 	.word	index@(_Z6layer1PdS_iiiiiiiiiS_S_)
        /*00d4*/ 	.word	0x00000028


	//----- nvinfo : EIATTR_REGCOUNT
	.align		4
.L_50:
        /*00d8*/ 	.byte	0x04, 0x2f
        /*00da*/ 	.short	(.L_52 - .L_51)
	.align		4
.L_51:
        /*00dc*/ 	.word	index@(_Z13prepare_layerPdS_S_iiiiiiiij)
        /*00e0*/ 	.word	0x0000002e


	//----- nvinfo : EIATTR_FRAME_SIZE
	.align		4
.L_52:
        /*00e4*/ 	.byte	0x04, 0x11
        /*00e6*/ 	.short	(.L_54 - .L_53)
	.align		4
.L_53:
        /*00e8*/ 	.word	index@($__internal_0_$__cuda_sm20_div_rn_f64_full)
        /*00ec*/ 	.word	0x00000000


	//----- nvinfo : EIATTR_FRAME_SIZE
	.align		4
.L_54:
        /*00f0*/ 	.byte	0x04, 0x11
        /*00f2*/ 	.short	(.L_56 - .L_55)
	.align		4
.L_55:
        /*00f4*/ 	.word	index@(_Z13prepare_layerPdS_S_iiiiiiiij)
        /*00f8*/ 	.word	0x00000000


	//----- nvinfo : EIATTR_MIN_STACK_SIZE
	.align		4
.L_56:
        /*00fc*/ 	.byte	0x04, 0x12
        /*00fe*/ 	.short	(.L_58 - .L_57)
	.align		4
.L_57:
        /*0100*/ 	.word	index@(_Z13prepare_layerPdS_S_iiiiiiiij)
        /*0104*/ 	.word	0x00000000


	//----- nvinfo : EIATTR_MIN_STACK_SIZE
	.align		4
.L_58:
        /*0108*/ 	.byte	0x04, 0x12
        /*010a*/ 	.short	(.L_60 - .L_59)
	.align		4
.L_59:
        /*010c*/ 	.word	index@(_Z6layer1PdS_iiiiiiiiiS_S_)
        /*0110*/ 	.word	0x00000028


	//----- nvinfo : EIATTR_MIN_STACK_SIZE
	.align		4
.L_60:
        /*0114*/ 	.byte	0x04, 0x12
        /*0116*/ 	.short	(.L_62 - .L_61)
	.align		4
.L_61:
        /*0118*/ 	.word	index@(_Z6layer0PdiiiS_S_)
        /*011c*/ 	.word	0x00000028


	//----- nvinfo : EIATTR_MIN_STACK_SIZE
	.align		4
.L_62:
        /*0120*/ 	.byte	0x04, 0x12
        /*0122*/ 	.short	(.L_64 - .L_63)
	.align		4
.L_63:
        /*0124*/ 	.word	index@(_Z12copy_to_gridPdS_iiiii)
        /*0128*/ 	.word	0x00000000


	//----- nvinfo : EIATTR_MIN_STACK_SIZE
	.align		4
.L_64:
        /*012c*/ 	.byte	0x04, 0x12
        /*012e*/ 	.short	(.L_66 - .L_65)
	.align		4
.L_65:
        /*0130*/ 	.word	index@(_Z16copy_to_matricesPdS_S_iiiiii)
        /*0134*/ 	.word	0x00000000


	//----- nvinfo : EIATTR_MIN_STACK_SIZE
	.align		4
.L_66:
        /*0138*/ 	.byte	0x04, 0x12
        /*013a*/ 	.short	(.L_68 - .L_67)
	.align		4
.L_67:
        /*013c*/ 	.word	index@(_Z20calculate_max_errorsPdS_iiiS_S_)
        /*0140*/ 	.word	0x00000000


	//----- nvinfo : EIATTR_MIN_STACK_SIZE
	.align		4
.L_68:
        /*0144*/ 	.byte	0x04, 0x12
        /*0146*/ 	.short	(.L_70 - .L_69)
	.align		4
.L_69:
        /*0148*/ 	.word	index@(_Z15calculate_layerPdS_S_iiiiiiiiiiS_S_)
        /*014c*/ 	.word	0x00000028
.L_70:


//--------------------- .nv.compat                --------------------------
	.section	.nv.compat,"",@"SHT_CUDA_COMPAT_INFO"
	.align	4
        /*0000*/ 	.byte	0x02, 0x09, 0x00, 0x00, 0x02, 0x02, 0x01, 0x00, 0x02, 0x05, 0x05, 0x00, 0x03, 0x07, 0x01, 0x01
        /*0010*/ 	.byte	0x02, 0x03, 0x00, 0x00, 0x02, 0x06, 0x01, 0x00, 0x04, 0x0b, 0x08, 0x00, 0x01, 0x00, 0x00, 0x00
        /*0020*/ 	.byte	0x00, 0x00, 0x00, 0x00


//--------------------- .nv.info._Z13prepare_layerPdS_S_iiiiiiiij --------------------------
	.section	.nv.info._Z13prepare_layerPdS_S_iiiiiiiij,"",@"SHT_CUDA_INFO"
	.sectionflags	@""
	.align	4


	//----- nvinfo : EIATTR_CUDA_API_VERSION
	.align		4
        /*0000*/ 	.byte	0x04, 0x37
        /*0002*/ 	.short	(.L_72 - .L_71)
.L_71:
        /*0004*/ 	.word	0x00000082


	//----- nvinfo : EIATTR_KPARAM_INFO
	.align		4
.L_72:
        /*0008*/ 	.byte	0x04, 0x17
        /*000a*/ 	.short	(.L_74 - .L_73)
.L_73:
        /*000c*/ 	.word	0x00000000
        /*0010*/ 	.short	0x000b
        /*0012*/ 	.short	0x0038
        /*0014*/ 	.byte	0x00, 0xf0, 0x11, 0x00


	//----- nvinfo : EIATTR_KPARAM_INFO
	.align		4
.L_74:
        /*0018*/ 	.byte	0x04, 0x17
        /*001a*/ 	.short	(.L_76 - .L_75)
.L_75:
        /*001c*/ 	.word	0x00000000
        /*0020*/ 	.short	0x000a
        /*0022*/ 	.short	0x0034
        /*0024*/ 	.byte	0x00, 0xf0, 0x11, 0x00


	//----- nvinfo : EIATTR_KPARAM_INFO
	.align		4
.L_76:
        /*0028*/ 	.byte	0x04, 0x17
        /*002a*/ 	.short	(.L_78 - .L_77)
.L_77:
        /*002c*/ 	.word	0x00000000
        /*0030*/ 	.short	0x0009
        /*0032*/ 	.short	0x0030
        /*0034*/ 	.byte	0x00, 0xf0, 0x11, 0x00


	//----- nvinfo : EIATTR_KPARAM_INFO
	.align		4
.L_78:
        /*0038*/ 	.byte	0x04, 0x17
        /*003a*/ 	.short	(.L_80 - .L_79)
.L_79:
        /*003c*/ 	.word	0x00000000
        /*0040*/ 	.short	0x0008
        /*0042*/ 	.short	0x002c
        /*0044*/ 	.byte	0x00, 0xf0, 0x11, 0x00


	//----- nvinfo : EIATTR_KPARAM_INFO
	.align		4
.L_80:
        /*0048*/ 	.byte	0x04, 0x17
        /*004a*/ 	.short	(.L_82 - .L_81)
.L_81:
        /*004c*/ 	.word	0x00000000
        /*0050*/ 	.short	0x0007
        /*0052*/ 	.short	0x0028
        /*0054*/ 	.byte	0x00, 0xf0, 0x11, 0x00


	//----- nvinfo : EIATTR_KPARAM_INFO
	.align		4
.L_82:
        /*0058*/ 	.byte	0x04, 0x17
        /*005a*/ 	.short	(.L_84 - .L_83)
.L_83:
        /*005c*/ 	.word	0x00000000
        /*0060*/ 	.short	0x0006
        /*0062*/ 	.short	0x0024
        /*0064*/ 	.byte	0x00, 0xf0, 0x11, 0x00


	//----- nvinfo : EIATTR_KPARAM_INFO
	.align		4
.L_84:
        /*0068*/ 	.byte	0x04, 0x17
        /*006a*/ 	.short	(.L_86 - .L_85)
.L_85:
        /*006c*/ 	.word	0x00000000
        /*0070*/ 	.short	0x0005
        /*0072*/ 	.short	0x0020
        /*0074*/ 	.byte	0x00, 0xf0, 0x11, 0x00


	//----- nvinfo : EIATTR_KPARAM_INFO
	.align		4
.L_86:
        /*0078*/ 	.byte	0x04, 0x17
        /*007a*/ 	.short	(.L_88 - .L_87)
.L_87:
        /*007c*/ 	.word	0x00000000
        /*0080*/ 	.short	0x0004
        /*0082*/ 	.short	0x001c
        /*0084*/ 	.byte	0x00, 0xf0, 0x11, 0x00


	//----- nvinfo : EIATTR_KPARAM_INFO
	.align		4
.L_88:
        /*0088*/ 	.byte	0x04, 0x17
        /*008a*/ 	.short	(.L_90 - .L_89)
.L_89:
        /*008c*/ 	.word	0x00000000
        /*0090*/ 	.short	0x0003
        /*0092*/ 	.short	0x0018
        /*0094*/ 	.byte	0x00, 0xf0, 0x11, 0x00


	//----- nvinfo : EIATTR_KPARAM_INFO
	.align		4
.L_90:
        /*0098*/ 	.byte	0x04, 0x17
        /*009a*/ 	.short	(.L_92 - .L_91)
.L_91:
        /*009c*/ 	.word	0x00000000
        /*00a0*/ 	.short	0x0002
        /*00a2*/ 	.short	0x0010
        /*00a4*/ 	.byte	0x00, 0xf5, 0x21, 0x00


	//----- nvinfo : EIATTR_KPARAM_INFO
	.align		4
.L_92:
        /*00a8*/ 	.byte	0x04, 0x17
        /*00aa*/ 	.short	(.L_94 - .L_93)
.L_93:
        /*00ac*/ 	.word	0x00000000
        /*00b0*/ 	.short	0x0001
        /*00b2*/ 	.short	0x0008
        /*00b4*/ 	.byte	0x00, 0xf5, 0x21, 0x00


	//----- nvinfo : EIATTR_KPARAM_INFO
	.align		4
.L_94:
        /*00b8*/ 	.byte	0x04, 0x17
        /*00ba*/ 	.short	(.L_96 - .L_95)
.L_95:
        /*00bc*/ 	.word	0x00000000
        /*00c0*/ 	.short	0x0000
        /*00c2*/ 	.short	0x0000
        /*00c4*/ 	.byte	0x00, 0xf5, 0x21, 0x00


	//----- nvinfo : EIATTR_SPARSE_MMA_MASK
	.align		4
.L_96:
        /*00c8*/ 	.byte	0x03, 0x50
        /*00ca*/ 	.short	0x0000


	//----- nvinfo : EIATTR_MAXREG_COUNT
	.align		4
        /*00cc*/ 	.byte	0x03, 0x1b
        /*00ce*/ 	.short	0x00ff


	//----- nvinfo : EIATTR_MERCURY_ISA_VERSION
	.align		4
        /*00d0*/ 	.byte	0x03, 0x5f
        /*00d2*/ 	.short	0x0101


	//----- nvinfo : EIATTR_VRC_CTA_INIT_COUNT
	.align		4
        /*00d4*/ 	.byte	0x02, 0x4a
	.zero		1
	.zero		1


	//----- nvinfo : EIATTR_EXIT_INSTR_OFFSETS
	.align		4
        /*00d8*/ 	.byte	0x04, 0x1c
        /*00da*/ 	.short	(.L_98 - .L_97)


	//   ....[0]....
.L_97:
        /*00dc*/ 	.word	0x00000530


	//   ....[1]....
        /*00e0*/ 	.word	0x000014f0


	//----- nvinfo : EIATTR_CRS_STACK_SIZE
	.align		4
.L_98:
        /*00e4*/ 	.byte	0x04, 0x1e
        /*00e6*/ 	.short	(.L_100 - .L_99)
.L_99:
        /*00e8*/ 	.word	0x00000000


	//----- nvinfo : EIATTR_CBANK_PARAM_SIZE
	.align		4
.L_100:
        /*00ec*/ 	.byte	0x03, 0x19
        /*00ee*/ 	.short	0x003c


	//----- nvinfo : EIATTR_PARAM_CBANK
	.align		4
        /*00f0*/ 	.byte	0x04, 0x0a
        /*00f2*/ 	.short	(.L_102 - .L_101)
	.align		4
.L_101:
        /*00f4*/ 	.word	index@(.nv.constant0._Z13prepare_layerPdS_S_iiiiiiiij)
        /*00f8*/ 	.short	0x0380
        /*00fa*/ 	.short	0x003c


	//----- nvinfo : EIATTR_SW_WAR
	.align		4
.L_102:
        /*00fc*/ 	.byte	0x04, 0x36
        /*00fe*/ 	.short	(.L_104 - .L_103)
.L_103:
        /*0100*/ 	.word	0x00000008
.L_104:


//--------------------- .nv.info._Z6layer1PdS_iiiiiiiiiS_S_ --------------------------
	.section	.nv.info._Z6layer1PdS_iiiiiiiiiS_S_,"",@"SHT_CUDA_INFO"
	.sectionflags	@""
	.align	4


	//----- nvinfo : EIATTR_CUDA_API_VERSION
	.align		4
        /*0000*/ 	.byte	0x04, 0x37
        /*0002*/ 	.short	(.L_106 - .L_105)
.L_105:
        /*0004*/ 	.word	0x00000082


	//----- nvinfo : EIATTR_KPARAM_INFO
	.align		4
.L_106:
        /*0008*/ 	.byte	0x04, 0x17
        /*000a*/ 	.short	(.L_108 - .L_107)
.L_107:
        /*000c*/ 	.word	0x00000000
        /*0010*/ 	.short	0x000c
        /*0012*/ 	.short	0x0040
        /*0014*/ 	.byte	0x00, 0xf5, 0x21, 0x00


	//----- nvinfo : EIATTR_KPARAM_INFO
	.align		4
.L_108:
        /*0018*/ 	.byte	0x04, 0x17
        /*001a*/ 	.short	(.L_110 - .L_109)
.L_109:
        /*001c*/ 	.word	0x00000000
        /*0020*/ 	.short	0x000b
        /*0022*/ 	.short	0x0038
        /*0024*/ 	.byte	0x00, 0xf5, 0x21, 0x00


	//----- nvinfo : EIATTR_KPARAM_INFO
	.align		4
.L_110:
        /*0028*/ 	.byte	0x04, 0x17
        /*002a*/ 	.short	(.L_112 - .L_111)
.L_111:
        /*002c*/ 	.word	0x00000000
        /*0030*/ 	.short	0x000a
        /*0032*/ 	.short	0x0030
        /*0034*/ 	.byte	0x00, 0xf0, 0x11, 0x00


	//----- nvinfo : EIATTR_KPARAM_INFO
	.align		4
.L_112:
        /*0038*/ 	.byte	0x04, 0x17
        /*003a*/ 	.short	(.L_114 - .L_113)
.L_113:
        /*003c*/ 	.word	0x00000000
        /*0040*/ 	.short	0x0009
        /*0042*/ 	.short	0x002c
        /*0044*/ 	.byte	0x00, 0xf0, 0x11, 0x00


	//----- nvinfo : EIATTR_KPARAM_INFO
	.align		4
.L_114:
        /*0048*/ 	.byte	0x04, 0x17
        /*004a*/ 	.short	(.L_116 - .L_115)
.L_115:
        /*004c*/ 	.word	0x00000000
        /*0050*/ 	.short	0x0008
        /*0052*/ 	.short	0x0028
        /*0054*/ 	.byte	0x00, 0xf0, 0x11, 0x00


	//----- nvinfo : EIATTR_KPARAM_INFO
	.align		4
.L_116:
        /*0058*/ 	.byte	0x04, 0x17
        /*005a*/ 	.short	(.L_118 - .L_117)
.L_117:
        /*005c*/ 	.word	0x00000000
        /*0060*/ 	.short	0x0007
        /*0062*/ 	.short	0x0024
        /*0064*/ 	.byte	0x00, 0xf0, 0x11, 0x00


	//----- nvinfo : EIATTR_KPARAM_INFO
	.align		4
.L_118:
        /*0068*/ 	.byte	0x04, 0x17
        /*006a*/ 	.short	(.L_120 - .L_119)
.L_119:
        /*006c*/ 	.word	0x00000000
        /*0070*/ 	.short	0x0006
        /*0072*/ 	.short	0x0020
        /*0074*/ 	.byte	0x00, 0xf0, 0x11, 0x00


	//----- nvinfo : EIATTR_KPARAM_INFO
	.align		4
.L_120:
        /*0078*/ 	.byte	0x04, 0x17
        /*007a*/ 	.short	(.L_122 - .L_121)
.L_121:
        /*007c*/ 	.word	0x00000000
        /*0080*/ 	.short	0x0005
        /*0082*/ 	.short	0x001c
        /*0084*/ 	.byte	0x00, 0xf0, 0x11, 0x00


	//----- nvinfo : EIATTR_KPARAM_INFO
	.align		4
.L_122:
        /*0088*/ 	.byte	0x04, 0x17
        /*008a*/ 	.short	(.L_124 - .L_123)
.L_123:
        /*008c*/ 	.word	0x00000000
        /*0090*/ 	.short	0x0004
        /*0092*/ 	.short	0x0018
        /*0094*/ 	.byte	0x00, 0xf0, 0x11, 0x00


	//----- nvinfo : EIATTR_KPARAM_INFO
	.align		4
.L_124:
        /*0098*/ 	.byte	0x04, 0x17
        /*009a*/ 	.short	(.L_126 - .L_125)
.L_125:
        /*009c*/ 	.word	0x00000000
        /*00a0*/ 	.short	0x0003
        /*00a2*/ 	.short	0x0014
        /*00a4*/ 	.byte	0x00, 0xf0, 0x11, 0x00


	//----- nvinfo : EIATTR_KPARAM_INFO
	.align		4
.L_126:
        /*00a8*/ 	.byte	0x04, 0x17
        /*00aa*/ 	.short	(.L_128 - .L_127)
.L_127:
        /*00ac*/ 	.word	0x00000000
        /*00b0*/ 	.short	0x0002
        /*00b2*/ 	.short	0x0010
        /*00b4*/ 	.byte	0x00, 0xf0, 0x11, 0x00


	//----- nvinfo : EIATTR_KPARAM_INFO
	.align		4
.L_128:
        /*00b8*/ 	.byte	0x04, 0x17
        /*00ba*/ 	.short	(.L_130 - .L_129)
.L_129:
        /*00bc*/ 	.word	0x00000000
        /*00c0*/ 	.short	0x0001
        /*00c2*/ 	.short	0x0008
        /*00c4*/ 	.byte	0x00, 0xf5, 0x21, 0x00


	//----- nvinfo : EIATTR_KPARAM_INFO
	.align		4
.L_130:
        /*00c8*/ 	.byte	0x04, 0x17
        /*00ca*/ 	.short	(.L_132 - .L_131)
.L_131:
        /*00cc*/ 	.word	0x00000000
        /*00d0*/ 	.short	0x0000
        /*00d2*/ 	.short	0x0000
        /*00d4*/ 	.byte	0x00, 0xf5, 0x21, 0x00


	//----- nvinfo : EIATTR_SPARSE_MMA_MASK
	.align		4
.L_132:
        /*00d8*/ 	.byte	0x03, 0x50
        /*00da*/ 	.short	0x0000


	//----- nvinfo : EIATTR_MAXREG_COUNT
	.align		4
        /*00dc*/ 	.byte	0x03, 0x1b
        /*00de*/ 	.short	0x00ff


	//----- nvinfo : EIATTR_MERCURY_ISA_VERSION
	.align		4
        /*00e0*/ 	.byte	0x03, 0x5f
        /*00e2*/ 	.short	0x0101


	//----- nvinfo : EIATTR_VRC_CTA_INIT_COUNT
	.align		4
        /*00e4*/ 	.byte	0x02, 0x4a
	.zero		1
	.zero		1


	//----- nvinfo : EIATTR_EXIT_INSTR_OFFSETS
	.align		4
        /*00e8*/ 	.byte	0x04, 0x1c
        /*00ea*/ 	.short	(.L_134 - .L_133)


	//   ....[0]....
.L_133:
        /*00ec*/ 	.word	0x000005e0


	//   ....[1]....
        /*00f0*/ 	.word	0x00002320


	//----- nvinfo : EIATTR_CRS_STACK_SIZE
	.align		4
.L_134:
        /*00f4*/ 	.byte	0x04, 0x1e
        /*00f6*/ 	.short	(.L_136 - .L_135)
.L_135:
        /*00f8*/ 	.word	0x00000000


	//----- nvinfo : EIATTR_CBANK_PARAM_SIZE
	.align		4
.L_136:
        /*00fc*/ 	.byte	0x03, 0x19
        /*00fe*/ 	.short	0x0048


	//----- nvinfo : EIATTR_PARAM_CBANK
	.align		4
        /*0100*/ 	.byte	0x04, 0x0a
        /*0102*/ 	.short	(.L_138 - .L_137)
	.align		4
.L_137:
        /*0104*/ 	.word	index@(.nv.constant0._Z6layer1PdS_iiiiiiiiiS_S_)
        /*0108*/ 	.short	0x0380
        /*010a*/ 	.short	0x0048


	//----- nvinfo : EIATTR_SW_WAR
	.align		4
.L_138:
        /*010c*/ 	.byte	0x04, 0x36
        /*010e*/ 	.short	(.L_140 - .L_139)
.L_139:
        /*0110*/ 	.word	0x00000008
.L_140:


//--------------------- .nv.info._Z6layer0PdiiiS_S_ --------------------------
	.section	.nv.info._Z6layer0PdiiiS_S_,"",@"SHT_CUDA_INFO"
	.sectionflags	@""
	.align	4


	//----- nvinfo : EIATTR_CUDA_API_VERSION
	.align		4
        /*0000*/ 	.byte	0x04, 0x37
        /*0002*/ 	.short	(.L_142 - .L_141)
.L_141:
        /*0004*/ 	.word	0x00000082


	//----- nvinfo : EIATTR_KPARAM_INFO
	.align		4
.L_142:
        /*0008*/ 	.byte	0x04, 0x17
        /*000a*/ 	.short	(.L_144 - .L_143)
.L_143:
        /*000c*/ 	.word	0x00000000
        /*0010*/ 	.short	0x0005
        /*0012*/ 	.short	0x0020
        /*0014*/ 	.byte	0x00, 0xf5, 0x21, 0x00


	//----- nvinfo : EIATTR_KPARAM_INFO
	.align		4
.L_144:
        /*0018*/ 	.byte	0x04, 0x17
        /*001a*/ 	.short	(.L_146 - .L_145)
.L_145:
        /*001c*/ 	.word	0x00000000
        /*0020*/ 	.short	0x0004
        /*0022*/ 	.short	0x0018
        /*0024*/ 	.byte	0x00, 0xf5, 0x21, 0x00


	//----- nvinfo : EIATTR_KPARAM_INFO
	.align		4
.L_146:
        /*0028*/ 	.byte	0x04, 0x17
        /*002a*/ 	.short	(.L_148 - .L_147)
.L_147:
        /*002c*/ 	.word	0x00000000
        /*0030*/ 	.short	0x0003
        /*0032*/ 	.short	0x0010
        /*0034*/ 	.byte	0x00, 0xf0, 0x11, 0x00


	//----- nvinfo : EIATTR_KPARAM_INFO
	.align		4
.L_148:
        /*0038*/ 	.byte	0x04, 0x17
        /*003a*/ 	.short	(.L_150 - .L_149)
.L_149:
        /*003c*/ 	.word	0x00000000
        /*0040*/ 	.short	0x0002
        /*0042*/ 	.short	0x000c
        /*0044*/ 	.byte	0x00, 0xf0, 0x11, 0x00


	//----- nvinfo : EIATTR_KPARAM_INFO
	.align		4
.L_150:
        /*0048*/ 	.byte	0x04, 0x17
        /*004a*/ 	.short	(.L_152 - .L_151)
.L_151:
        /*004c*/ 	.word	0x00000000
        /*0050*/ 	.short	0x0001
        /*0052*/ 	.short	0x0008
        /*0054*/ 	.byte	0x00, 0xf0, 0x11, 0x00


	//----- nvinfo : EIATTR_KPARAM_INFO
	.align		4
.L_152:
        /*0058*/ 	.byte	0x04, 0x17
        /*005a*/ 	.short	(.L_154 - .L_153)
.L_153:
        /*005c*/ 	.word	0x00000000
        /*0060*/ 	.short	0x0000
        /*0062*/ 	.short	0x0000
        /*0064*/ 	.byte	0x00, 0xf5, 0x21, 0x00


	//----- nvinfo : EIATTR_SPARSE_MMA_MASK
	.align		4
.L_154:
        /*0068*/ 	.byte	0x03, 0x50
        /*006a*/ 	.short	0x0000


	//----- nvinfo : EIATTR_MAXREG_COUNT
	.align		4
        /*006c*/ 	.byte	0x03, 0x1b
        /*006e*/ 	.short	0x00ff


	//----- nvinfo : EIATTR_MERCURY_ISA_VERSION
	.align		4
        /*0070*/ 	.byte	0x03, 0x5f
        /*0072*/ 	.short	0x0101


	//----- nvinfo : EIATTR_VRC_CTA_INIT_COUNT
	.align		4
        /*0074*/ 	.byte	0x02, 0x4a
	.zero		1
	.zero		1


	//----- nvinfo : EIATTR_EXIT_INSTR_OFFSETS
	.align		4
        /*0078*/ 	.byte	0x04, 0x1c
        /*007a*/ 	.short	(.L_156 - .L_155)


	//   ....[0]....
.L_155:
        /*007c*/ 	.word	0x000005b0


	//   ....[1]....
        /*0080*/ 	.word	0x00001ad0


	//----- nvinfo : EIATTR_CRS_STACK_SIZE
	.align		4
.L_156:
        /*0084*/ 	.byte	0x04, 0x1e
        /*0086*/ 	.short	(.L_158 - .L_157)
.L_157:
        /*0088*/ 	.word	0x00000000


	//----- nvinfo : EIATTR_CBANK_PARAM_SIZE
	.align		4
.L_158:
        /*008c*/ 	.byte	0x03, 0x19
        /*008e*/ 	.short	0x0028


	//----- nvinfo : EIATTR_PARAM_CBANK
	.align		4
        /*0090*/ 	.byte	0x04, 0x0a
        /*0092*/ 	.short	(.L_160 - .L_159)
	.align		4
.L_159:
        /*0094*/ 	.word	index@(.nv.constant0._Z6layer0PdiiiS_S_)
        /*0098*/ 	.short	0x0380
        /*009a*/ 	.short	0x0028


	//----- nvinfo : EIATTR_SW_WAR
	.align		4
.L_160:
        /*009c*/ 	.byte	0x04, 0x36
        /*009e*/ 	.short	(.L_162 - .L_161)
.L_161:
        /*00a0*/ 	.word	0x00000008
.L_162:


//--------------------- .nv.info._Z12copy_to_gridPdS_iiiii --------------------------
	.section	.nv.info._Z12copy_to_gridPdS_iiiii,"",@"SHT_CUDA_INFO"
	.sectionflags	@""
	.align	4


	//----- nvinfo : EIATTR_CUDA_API_VERSION
	.align		4
        /*0000*/ 	.byte	0x04, 0x37
        /*0002*/ 	.short	(.L_164 - .L_163)
.L_163:
        /*0004*/ 	.word	0x00000082


	//----- nvinfo : EIATTR_KPARAM_INFO
	.align		4
.L_164:
        /*0008*/ 	.byte	0x04, 0x17
        /*000a*/ 	.short	(.L_166 - .L_165)
.L_165:
        /*000c*/ 	.word	0x00000000
        /*0010*/ 	.short	0x0006
        /*0012*/ 	.short	0x0020
        /*0014*/ 	.byte	0x00, 0xf0, 0x11, 0x00


	//----- nvinfo : EIATTR_KPARAM_INFO
	.align		4
.L_166:
        /*0018*/ 	.byte	0x04, 0x17
        /*001a*/ 	.short	(.L_168 - .L_167)
.L_167:
        /*001c*/ 	.word	0x00000000
        /*0020*/ 	.short	0x0005
        /*0022*/ 	.short	0x001c
        /*0024*/ 	.byte	0x00, 0xf0, 0x11, 0x00


	//----- nvinfo : EIATTR_KPARAM_INFO
	.align		4
.L_168:
        /*0028*/ 	.byte	0x04, 0x17
        /*002a*/ 	.short	(.L_170 - .L_169)
.L_169:
        /*002c*/ 	.word	0x00000000
        /*0030*/ 	.short	0x0004
        /*0032*/ 	.short	0x0018
        /*0034*/ 	.byte	0x00, 0xf0, 0x11, 0x00


	//----- nvinfo : EIATTR_KPARAM_INFO
	.align		4
.L_170:
        /*0038*/ 	.byte	0x04, 0x17
        /*003a*/ 	.short	(.L_172 - .L_171)
.L_171:
        /*003c*/ 	.word	0x00000000
        /*0040*/ 	.short	0x0003
        /*0042*/ 	.short	0x0014
        /*0044*/ 	.byte	0x00, 0xf0, 0x11, 0x00


	//----- nvinfo : EIATTR_KPARAM_INFO
	.align		4
.L_172:
        /*0048*/ 	.byte	0x04, 0x17
        /*004a*/ 	.short	(.L_174 - .L_173)
.L_173:
        /*004c*/ 	.word	0x00000000
        /*0050*/ 	.short	0x0002
        /*0052*/ 	.short	0x0010
        /*0054*/ 	.byte	0x00, 0xf0, 0x11, 0x00


	//----- nvinfo : EIATTR_KPARAM_INFO
	.align		4
.L_174:
        /*0058*/ 	.byte	0x04, 0x17
        /*005a*/ 	.short	(.L_176 - .L_175)
.L_175:
        /*005c*/ 	.word	0x00000000
        /*0060*/ 	.short	0x0001
        /*0062*/ 	.short	0x0008
        /*0064*/ 	.byte	0x00, 0xf5, 0x21, 0x00


	//----- nvinfo : EIATTR_KPARAM_INFO
	.align		4
.L_176:
        /*0068*/ 	.byte	0x04, 0x17
        /*006a*/ 	.short	(.L_178 - .L_177)
.L_177:
        /*006c*/ 	.word	0x00000000
        /*0070*/ 	.short	0x0000
        /*0072*/ 	.short	0x0000
        /*0074*/ 	.byte	0x00, 0xf5, 0x21, 0x00


	//----- nvinfo : EIATTR_SPARSE_MMA_MASK
	.align		4
.L_178:
        /*0078*/ 	.byte	0x03, 0x50
        /*007a*/ 	.short	0x0000


	//----- nvinfo : EIATTR_MAXREG_COUNT
	.align		4
        /*007c*/ 	.byte	0x03, 0x1b
        /*007e*/ 	.short	0x00ff


	//----- nvinfo : EIATTR_MERCURY_ISA_VERSION
	.align		4
        /*0080*/ 	.byte	0x03, 0x5f
        /*0082*/ 	.short	0x0101


	//----- nvinfo : EIATTR_VRC_CTA_INIT_COUNT
	.align		4
        /*0084*/ 	.byte	0x02, 0x4a
	.zero		1
	.zero		1


	//----- nvinfo : EIATTR_EXIT_INSTR_OFFSETS
	.align		4
        /*0088*/ 	.byte	0x04, 0x1c
        /*008a*/ 	.short	(.L_180 - .L_179)


	//   ....[0]....
.L_179:
        /*008c*/ 	.word	0x000002c0


	//   ....[1]....
        /*0090*/ 	.word	0x00000360


	//   ....[2]....
        /*0094*/ 	.word	0x00000580


	//   ....[3]....
        /*0098*/ 	.word	0x00000620


	//   ....[4]....
        /*009c*/ 	.word	0x00000850


	//   ....[5]....
        /*00a0*/ 	.word	0x00000910


	//----- nvinfo : EIATTR_CBANK_PARAM_SIZE
	.align		4
.L_180:
        /*00a4*/ 	.byte	0x03, 0x19
        /*00a6*/ 	.short	0x0024


	//----- nvinfo : EIATTR_PARAM_CBANK
	.align		4
        /*00a8*/ 	.byte	0x04, 0x0a
        /*00aa*/ 	.short	(.L_182 - .L_181)
	.align		4
.L_181:
        /*00ac*/ 	.word	index@(.nv.constant0._Z12copy_to_gridPdS_iiiii)
        /*00b0*/ 	.short	0x0380
        /*00b2*/ 	.short	0x0024


	//----- nvinfo : EIATTR_SW_WAR
	.align		4
.L_182:
        /*00b4*/ 	.byte	0x04, 0x36
        /*00b6*/ 	.short	(.L_184 - .L_183)
.L_183:
        /*00b8*/ 	.word	0x00000008
.L_184:


//--------------------- .nv.info._Z16copy_to_matricesPdS_S_iiiiii --------------------------
	.section	.nv.info._Z16copy_to_matricesPdS_S_iiiiii,"",@"SHT_CUDA_INFO"
	.sectionflags	@""
	.align	4


	//----- nvinfo : EIATTR_CUDA_API_VERSION
	.align		4
        /*0000*/ 	.byte	0x04, 0x37
        /*0002*/ 	.short	(.L_186 - .L_185)
.L_185:
        /*0004*/ 	.word	0x00000082


	//----- nvinfo : EIATTR_KPARAM_INFO
	.align		4
.L_186:
        /*0008*/ 	.byte	0x04, 0x17
        /*000a*/ 	.short	(.L_188 - .L_187)
.L_187:
        /*000c*/ 	.word	0x00000000
        /*0010*/ 	.short	0x0008
        /*0012*/ 	.short	0x002c
        /*0014*/ 	.byte	0x00, 0xf0, 0x11, 0x00


	//----- nvinfo : EIATTR_KPARAM_INFO
	.align		4
.L_188:
        /*0018*/ 	.byte	0x04, 0x17
        /*001a*/ 	.short	(.L_190 - .L_189)
.L_189:
        /*001c*/ 	.word	0x00000000
        /*0020*/ 	.short	0x0007
        /*0022*/ 	.short	0x0028
        /*0024*/ 	.byte	0x00, 0xf0, 0x11, 0x00


	//----- nvinfo : EIATTR_KPARAM_INFO
	.align		4
.L_190:
        /*0028*/ 	.byte	0x04, 0x17
        /*002a*/ 	.short	(.L_192 - .L_191)
.L_191:
        /*002c*/ 	.word	0x00000000
        /*0030*/ 	.short	0x0006
        /*0032*/ 	.short	0x0024
        /*0034*/ 	.byte	0x00, 0xf0, 0x11, 0x00


	//----- nvinfo : EIATTR_KPARAM_INFO
	.align		4
.L_192:
        /*0038*/ 	.byte	0x04, 0x17
        /*003a*/ 	.short	(.L_194 - .L_193)
.L_193:
        /*003c*/ 	.word	0x00000000
        /*0040*/ 	.short	0x0005
        /*0042*/ 	.short	0x0020
        /*0044*/ 	.byte	0x00, 0xf0, 0x11, 0x00


	//----- nvinfo : EIATTR_KPARAM_INFO
	.align		4
.L_194:
        /*0048*/ 	.byte	0x04, 0x17
        /*004a*/ 	.short	(.L_196 - .L_195)
.L_195:
        /*004c*/ 	.word	0x00000000
        /*0050*/ 	.short	0x0004
        /*0052*/ 	.short	0x001c
        /*0054*/ 	.byte	0x00, 0xf0, 0x11, 0x00


	//----- nvinfo : EIATTR_KPARAM_INFO
	.align		4
.L_196:
        /*0058*/ 	.byte	0x04, 0x17
        /*005a*/ 	.short	(.L_198 - .L_197)
.L_197:
        /*005c*/ 	.word	0x00000000
        /*0060*/ 	.short	0x0003
        /*0062*/ 	.short	0x0018
        /*0064*/ 	.byte	0x00, 0xf0, 0x11, 0x00


	//----- nvinfo : EIATTR_KPARAM_INFO
	.align		4
.L_198:
        /*0068*/ 	.byte	0x04, 0x17
        /*006a*/ 	.short	(.L_200 - .L_199)
.L_199:
        /*006c*/ 	.word	0x00000000
        /*0070*/ 	.short	0x0002
        /*0072*/ 	.short	0x0010
        /*0074*/ 	.byte	0x00, 0xf5, 0x21, 0x00


	//----- nvinfo : EIATTR_KPARAM_INFO
	.align		4
.L_200:
        /*0078*/ 	.byte	0x04, 0x17
        /*007a*/ 	.short	(.L_202 - .L_201)
.L_201:
        /*007c*/ 	.word	0x00000000
        /*0080*/ 	.short	0x0001
        /*0082*/ 	.short	0x0008
        /*0084*/ 	.byte	0x00, 0xf5, 0x21, 0x00


	//----- nvinfo : EIATTR_KPARAM_INFO
	.align		4
.L_202:
        /*0088*/ 	.byte	0x04, 0x17
        /*008a*/ 	.short	(.L_204 - .L_203)
.L_203:
        /*008c*/ 	.word	0x00000000
        /*0090*/ 	.short	0x0000
        /*0092*/ 	.short	0x0000
        /*0094*/ 	.byte	0x00, 0xf5, 0x21, 0x00


	//----- nvinfo : EIATTR_SPARSE_MMA_MASK
	.align		4
.L_204:
        /*0098*/ 	.byte	0x03, 0x50
        /*009a*/ 	.short	0x0000


	//----- nvinfo : EIATTR_MAXREG_COUNT
	.align		4
        /*009c*/ 	.byte	0x03, 0x1b
        /*009e*/ 	.short	0x00ff


	//----- nvinfo : EIATTR_MERCURY_ISA_VERSION
	.align		4
        /*00a0*/ 	.byte	0x03, 0x5f
        /*00a2*/ 	.short	0x0101


	//----- nvinfo : EIATTR_VRC_CTA_INIT_COUNT
	.align		4
        /*00a4*/ 	.byte	0x02, 0x4a
	.zero		1
	.zero		1


	//----- nvinfo : EIATTR_EXIT_INSTR_OFFSETS
	.align		4
        /*00a8*/ 	.byte	0x04, 0x1c
        /*00aa*/ 	.short	(.L_206 - .L_205)


	//   ....[0]....
.L_205:
        /*00ac*/ 	.word	0x000000c0


	//   ....[1]....
        /*00b0*/ 	.word	0x000002e0


	//   ....[2]....
        /*00b4*/ 	.word	0x000003f0


	//   ....[3]....
        /*00b8*/ 	.word	0x00000620


	//   ....[4]....
        /*00bc*/ 	.word	0x00000760


	//   ....[5]....
        /*00c0*/ 	.word	0x00000990


	//   ....[6]....
        /*00c4*/ 	.word	0x00000aa0


	//----- nvinfo : EIATTR_CBANK_PARAM_SIZE
	.align		4
.L_206:
        /*00c8*/ 	.byte	0x03, 0x19
        /*00ca*/ 	.short	0x0030


	//----- nvinfo : EIATTR_PARAM_CBANK
	.align		4
        /*00cc*/ 	.byte	0x04, 0x0a
        /*00ce*/ 	.short	(.L_208 - .L_207)
	.align		4
.L_207:
        /*00d0*/ 	.word	index@(.nv.constant0._Z16copy_to_matricesPdS_S_iiiiii)
        /*00d4*/ 	.short	0x0380
        /*00d6*/ 	.short	0x0030


	//----- nvinfo : EIATTR_SW_WAR
	.align		4
.L_208:
        /*00d8*/ 	.byte	0x04, 0x36
        /*00da*/ 	.short	(.L_210 - .L_209)
.L_209:
        /*00dc*/ 	.word	0x00000008
.L_210:


//--------------------- .nv.info._Z20calculate_max_errorsPdS_iiiS_S_ --------------------------
	.section	.nv.info._Z20calculate_max_errorsPdS_iiiS_S_,"",@"SHT_CUDA_INFO"
	.sectionflags	@""
	.align	4


	//----- nvinfo : EIATTR_CUDA_API_VERSION
	.align		4
        /*0000*/ 	.byte	0x04, 0x37
        /*0002*/ 	.short	(.L_212 - .L_211)
.L_211:
        /*0004*/ 	.word	0x00000082


	//----- nvinfo : EIATTR_KPARAM_INFO
	.align		4
.L_212:
        /*0008*/ 	.byte	0x04, 0x17
        /*000a*/ 	.short	(.L_214 - .L_213)
.L_213:
        /*000c*/ 	.word	0x00000000
        /*0010*/ 	.short	0x0006
        /*0012*/ 	.short	0x0028
        /*0014*/ 	.byte	0x00, 0xf5, 0x21, 0x00


	//----- nvinfo : EIATTR_KPARAM_INFO
	.align		4
.L_214:
        /*0018*/ 	.byte	0x04, 0x17
        /*001a*/ 	.short	(.L_216 - .L_215)
.L_215:
        /*001c*/ 	.word	0x00000000
        /*0020*/ 	.short	0x0005
        /*0022*/ 	.short	0x0020
        /*0024*/ 	.byte	0x00, 0xf5, 0x21, 0x00


	//----- nvinfo : EIATTR_KPARAM_INFO
	.align		4
.L_216:
        /*0028*/ 	.byte	0x04, 0x17
        /*002a*/ 	.short	(.L_218 - .L_217)
.L_217:
        /*002c*/ 	.word	0x00000000
        /*0030*/ 	.short	0x0004
        /*0032*/ 	.short	0x0018
        /*0034*/ 	.byte	0x00, 0xf0, 0x11, 0x00


	//----- nvinfo : EIATTR_KPARAM_INFO
	.align		4
.L_218:
        /*0038*/ 	.byte	0x04, 0x17
        /*003a*/ 	.short	(.L_220 - .L_219)
.L_219:
        /*003c*/ 	.word	0x00000000
        /*0040*/ 	.short	0x0003
        /*0042*/ 	.short	0x0014
        /*0044*/ 	.byte	0x00, 0xf0, 0x11, 0x00


	//----- nvinfo : EIATTR_KPARAM_INFO
	.align		4
.L_220:
        /*0048*/ 	.byte	0x04, 0x17
        /*004a*/ 	.short	(.L_222 - .L_221)
.L_221:
        /*004c*/ 	.word	0x00000000
        /*0050*/ 	.short	0x0002
        /*0052*/ 	.short	0x0010
        /*0054*/ 	.byte	0x00, 0xf0, 0x11, 0x00


	//----- nvinfo : EIATTR_KPARAM_INFO
	.align		4
.L_222:
        /*0058*/ 	.byte	0x04, 0x17
        /*005a*/ 	.short	(.L_224 - .L_223)
.L_223:
        /*005c*/ 	.word	0x00000000
        /*0060*/ 	.short	0x0001
        /*0062*/ 	.short	0x0008
        /*0064*/ 	.byte	0x00, 0xf5, 0x21, 0x00


	//----- nvinfo : EIATTR_KPARAM_INFO
	.align		4
.L_224:
        /*0068*/ 	.byte	0x04, 0x17
        /*006a*/ 	.short	(.L_226 - .L_225)
.L_225:
        /*006c*/ 	.word	0x00000000
        /*0070*/ 	.short	0x0000
        /*0072*/ 	.short	0x0000
        /*0074*/ 	.byte	0x00, 0xf5, 0x21, 0x00


	//----- nvinfo : EIATTR_SPARSE_MMA_MASK
	.align		4
.L_226:
        /*0078*/ 	.byte	0x03, 0x50
        /*007a*/ 	.short	0x0000


	//----- nvinfo : EIATTR_MAXREG_COUNT
	.align		4
        /*007c*/ 	.byte	0x03, 0x1b
        /*007e*/ 	.short	0x00ff


	//----- nvinfo : EIATTR_NUM_BARRIERS
	.align		4
        /*0080*/ 	.byte	0x02, 0x4c
        /*0082*/ 	.byte	0x01
	.zero		1


	//----- nvinfo : EIATTR_MERCURY_ISA_VERSION
	.align		4
        /*0084*/ 	.byte	0x03, 0x5f
        /*0086*/ 	.short	0x0101


	//----- nvinfo : EIATTR_VRC_CTA_INIT_COUNT
	.align		4
        /*0088*/ 	.byte	0x02, 0x4a
	.zero		1
	.zero		1


	//----- nvinfo : EIATTR_EXIT_INSTR_OFFSETS
	.align		4
        /*008c*/ 	.byte	0x04, 0x1c
        /*008e*/ 	.short	(.L_228 - .L_227)


	//   ....[0]....
.L_227:
        /*0090*/ 	.word	0x000000c0


	//   ....[1]....
        /*0094*/ 	.word	0x000003b0


	//   ....[2]....
        /*0098*/ 	.word	0x00000480


	//----- nvinfo : EIATTR_CRS_STACK_SIZE
	.align		4
.L_228:
        /*009c*/ 	.byte	0x04, 0x1e
        /*009e*/ 	.short	(.L_230 - .L_229)
.L_229:
        /*00a0*/ 	.word	0x00000000


	//----- nvinfo : EIATTR_CBANK_PARAM_SIZE
	.align		4
.L_230:
        /*00a4*/ 	.byte	0x03, 0x19
        /*00a6*/ 	.short	0x0030


	//----- nvinfo : EIATTR_PARAM_CBANK
	.align		4
        /*00a8*/ 	.byte	0x04, 0x0a
        /*00aa*/ 	.short	(.L_232 - .L_231)
	.align		4
.L_231:
        /*00ac*/ 	.word	index@(.nv.constant0._Z20calculate_max_errorsPdS_iiiS_S_)
        /*00b0*/ 	.short	0x0380
        /*00b2*/ 	.short	0x0030


	//----- nvinfo : EIATTR_SW_WAR
	.align		4
.L_232:
        /*00b4*/ 	.byte	0x04, 0x36
        /*00b6*/ 	.short	(.L_234 - .L_233)
.L_233:
        /*00b8*/ 	.word	0x00000008
.L_234:


//--------------------- .nv.info._Z15calculate_layerPdS_S_iiiiiiiiiiS_S_ --------------------------
	.section	.nv.info._Z15calculate_layerPdS_S_iiiiiiiiiiS_S_,"",@"SHT_CUDA_INFO"
	.sectionflags	@""
	.align	4


	//----- nvinfo : EIATTR_CUDA_API_VERSION
	.align		4
        /*0000*/ 	.byte	0x04, 0x37
        /*0002*/ 	.short	(.L_236 - .L_235)
.L_235:
        /*0004*/ 	.word	0x00000082


	//----- nvinfo : EIATTR_KPARAM_INFO
	.align		4
.L_236:
        /*0008*/ 	.byte	0x04, 0x17
        /*000a*/ 	.short	(.L_238 - .L_237)
.L_237:
        /*000c*/ 	.word	0x00000000
        /*0010*/ 	.short	0x000e
        /*0012*/ 	.short	0x0048
        /*0014*/ 	.byte	0x00, 0xf5, 0x21, 0x00


	//----- nvinfo : EIATTR_KPARAM_INFO
	.align		4
.L_238:
        /*0018*/ 	.byte	0x04, 0x17
        /*001a*/ 	.short	(.L_240 - .L_239)
.L_239:
        /*001c*/ 	.word	0x00000000
        /*0020*/ 	.short	0x000d
        /*0022*/ 	.short	0x0040
        /*0024*/ 	.byte	0x00, 0xf5, 0x21, 0x00


	//----- nvinfo : EIATTR_KPARAM_INFO
	.align		4
.L_240:
        /*0028*/ 	.byte	0x04, 0x17
        /*002a*/ 	.short	(.L_242 - .L_241)
.L_241:
        /*002c*/ 	.word	0x00000000
        /*0030*/ 	.short	0x000c
        /*0032*/ 	.short	0x003c
        /*0034*/ 	.byte	0x00, 0xf0, 0x11, 0x00


	//----- nvinfo : EIATTR_KPARAM_INFO
	.align		4
.L_242:
        /*0038*/ 	.byte	0x04, 0x17
        /*003a*/ 	.short	(.L_244 - .L_243)
.L_243:
        /*003c*/ 	.word	0x00000000
        /*0040*/ 	.short	0x000b
        /*0042*/ 	.short	0x0038
        /*0044*/ 	.byte	0x00, 0xf0, 0x11, 0x00


	//----- nvinfo : EIATTR_KPARAM_INFO
	.align		4
.L_244:
        /*0048*/ 	.byte	0x04, 0x17
        /*004a*/ 	.short	(.L_246 - .L_245)
.L_245:
        /*004c*/ 	.word	0x00000000
        /*0050*/ 	.short	0x000a
        /*0052*/ 	.short	0x0034
        /*0054*/ 	.byte	0x00, 0xf0, 0x11, 0x00


	//----- nvinfo : EIATTR_KPARAM_INFO
	.align		4
.L_246:
        /*0058*/ 	.byte	0x04, 0x17
        /*005a*/ 	.short	(.L_248 - .L_247)
.L_247:
        /*005c*/ 	.word	0x00000000
        /*0060*/ 	.short	0x0009
        /*0062*/ 	.short	0x0030
        /*0064*/ 	.byte	0x00, 0xf0, 0x11, 0x00


	//----- nvinfo : EIATTR_KPARAM_INFO
	.align		4
.L_248:
        /*0068*/ 	.byte	0x04, 0x17
        /*006a*/ 	.short	(.L_250 - .L_249)
.L_249:
        /*006c*/ 	.word	0x00000000
        /*0070*/ 	.short	0x0008
        /*0072*/ 	.short	0x002c
        /*0074*/ 	.byte	0x00, 0xf0, 0x11, 0x00


	//----- nvinfo : EIATTR_KPARAM_INFO
	.align		4
.L_250:
        /*0078*/ 	.byte	0x04, 0x17
        /*007a*/ 	.short	(.L_252 - .L_251)
.L_251:
        /*007c*/ 	.word	0x00000000
        /*0080*/ 	.short	0x0007
        /*0082*/ 	.short	0x0028
        /*0084*/ 	.byte	0x00, 0xf0, 0x11, 0x00


	//----- nvinfo : EIATTR_KPARAM_INFO
	.align		4
.L_252:
        /*0088*/ 	.byte	0x04, 0x17
        /*008a*/ 	.short	(.L_254 - .L_253)
.L_253:
        /*008c*/ 	.word	0x00000000
        /*0090*/ 	.short	0x0006
        /*0092*/ 	.short	0x0024
        /*0094*/ 	.byte	0x00, 0xf0, 0x11, 0x00


	//----- nvinfo : EIATTR_KPARAM_INFO
	.align		4
.L_254:
        /*0098*/ 	.byte	0x04, 0x17
        /*009a*/ 	.short	(.L_256 - .L_255)
.L_255:
        /*009c*/ 	.word	0x00000000
        /*00a0*/ 	.short	0x0005
        /*00a2*/ 	.short	0x0020
        /*00a4*/ 	.byte	0x00, 0xf0, 0x11, 0x00


	//----- nvinfo : EIATTR_KPARAM_INFO
	.align		4
.L_256:
        /*00a8*/ 	.byte	0x04, 0x17
        /*00aa*/ 	.short	(.L_258 - .L_257)
.L_257:
        /*00ac*/ 	.word	0x00000000
        /*00b0*/ 	.short	0x0004
        /*00b2*/ 	.short	0x001c
        /*00b4*/ 	.byte	0x00, 0xf0, 0x11, 0x00


	//----- nvinfo : EIATTR_KPARAM_INFO
	.align		4
.L_258:
        /*00b8*/ 	.byte	0x04, 0x17
        /*00ba*/ 	.short	(.L_260 - .L_259)
.L_259:
        /*00bc*/ 	.word	0x00000000
        /*00c0*/ 	.short	0x0003
        /*00c2*/ 	.short	0x0018
        /*00c4*/ 	.byte	0x00, 0xf0, 0x11, 0x00


	//----- nvinfo : EIATTR_KPARAM_INFO
	.align		4
.L_260:
        /*00c8*/ 	.byte	0x04, 0x17
        /*00ca*/ 	.short	(.L_262 - .L_261)
.L_261:
        /*00cc*/ 	.word	0x00000000
        /*00d0*/ 	.short	0x0002
        /*00d2*/ 	.short	0x0010
        /*00d4*/ 	.byte	0x00, 0xf5, 0x21, 0x00


	//----- nvinfo : EIATTR_KPARAM_INFO
	.align		4
.L_262:
        /*00d8*/ 	.byte	0x04, 0x17
        /*00da*/ 	.short	(.L_264 - .L_263)
.L_263:
        /*00dc*/ 	.word	0x00000000
        /*00e0*/ 	.short	0x0001
        /*00e2*/ 	.short	0x0008
        /*00e4*/ 	.byte	0x00, 0xf5, 0x21, 0x00


	//----- nvinfo : EIATTR_KPARAM_INFO
	.align		4
.L_264:
        /*00e8*/ 	.byte	0x04, 0x17
        /*00ea*/ 	.short	(.L_266 - .L_265)
.L_265:
        /*00ec*/ 	.word	0x00000000
        /*00f0*/ 	.short	0x0000
        /*00f2*/ 	.short	0x0000
        /*00f4*/ 	.byte	0x00, 0xf5, 0x21, 0x00


	//----- nvinfo : EIATTR_SPARSE_MMA_MASK
	.align		4
.L_266:
        /*00f8*/ 	.byte	0x03, 0x50
        /*00fa*/ 	.short	0x0000


	//----- nvinfo : EIATTR_MAXREG_COUNT
	.align		4
        /*00fc*/ 	.byte	0x03, 0x1b
        /*00fe*/ 	.short	0x00ff


	//----- nvinfo : EIATTR_MERCURY_ISA_VERSION
	.align		4
        /*0100*/ 	.byte	0x03, 0x5f
        /*0102*/ 	.short	0x0101


	//----- nvinfo : EIATTR_VRC_CTA_INIT_COUNT
	.align		4
        /*0104*/ 	.byte	0x02, 0x4a
	.zero		1
	.zero		1


	//----- nvinfo : EIATTR_EXIT_INSTR_OFFSETS
	.align		4
        /*0108*/ 	.byte	0x04, 0x1c
        /*010a*/ 	.short	(.L_268 - .L_267)


	//   ....[0]....
.L_267:
        /*010c*/ 	.word	0x000005d0


	//   ....[1]....
        /*0110*/ 	.word	0x00002370


	//----- nvinfo : EIATTR_CRS_STACK_SIZE
	.align		4
.L_268:
        /*0114*/ 	.byte	0x04, 0x1e
        /*0116*/ 	.short	(.L_270 - .L_269)
.L_269:
        /*0118*/ 	.word	0x00000000


	//----- nvinfo : EIATTR_CBANK_PARAM_SIZE
	.align		4
.L_270:
        /*011c*/ 	.byte	0x03, 0x19
        /*011e*/ 	.short	0x0050


	//----- nvinfo : EIATTR_PARAM_CBANK
	.align		4
        /*0120*/ 	.byte	0x04, 0x0a
        /*0122*/ 	.short	(.L_272 - .L_271)
	.align		4
.L_271:
        /*0124*/ 	.word	index@(.nv.constant0._Z15calculate_layerPdS_S_iiiiiiiiiiS_S_)
        /*0128*/ 	.short	0x0380
        /*012a*/ 	.short	0x0050


	//----- nvinfo : EIATTR_SW_WAR
	.align		4
.L_272:
        /*012c*/ 	.byte	0x04, 0x36
        /*012e*/ 	.short	(.L_274 - .L_273)
.L_273:
        /*0130*/ 	.word	0x00000008
.L_274:


//--------------------- .nv.callgraph             --------------------------
	.section	.nv.callgraph,"",@"SHT_CUDA_CALLGRAPH"
	.align	4
	.sectionentsize	8
	.align		4
        /*0000*/ 	.word	0x00000000
	.align		4
        /*0004*/ 	.word	0xffffffff
	.align		4
        /*0008*/ 	.word	0x00000000
	.align		4
        /*000c*/ 	.word	0xfffffffe
	.align		4
        /*0010*/ 	.word	0x00000000
	.align		4
        /*0014*/ 	.word	0xfffffffd
	.align		4
        /*0018*/ 	.word	0x00000000
	.align		4
        /*001c*/ 	.word	0xfffffffc


//--------------------- .nv.constant3             --------------------------
	.section	.nv.constant3,"a",@progbits
	.align	8
.nv.constant3:
	.type		PI,@object
	.size		PI,(a2 - PI)
PI:
        /*0000*/ 	.byte	0x18, 0x2d, 0x44, 0x54, 0xfb, 0x21, 0x09, 0x40
	.type		a2,@object
	.size		a2,(tau - a2)
a2:
	.zero		8
	.type		tau,@object
	.size		tau,(hx - tau)
tau:
	.zero		8
	.type		hx,@object
	.size		hx,(hy - hx)
hx:
	.zero		8
	.type		hy,@object
	.size		hy,(hz - hy)
hy:
	.zero		8
	.type		hz,@object
	.size		hz,(a_t - hz)
hz:
	.zero		8
	.type		a_t,@object
	.size		a_t,(Lx - a_t)
a_t:
	.zero		8
	.type		Lx,@object
	.size		Lx,(Ly - Lx)
Lx:
	.zero		8
	.type		Ly,@object
	.size		Ly,(Lz - Ly)
Ly:
	.zero		8
	.type		Lz,@object
	.size		Lz,(x_0 - Lz)
Lz:
	.zero		8
	.type		x_0,@object
	.size		x_0,(y_0 - x_0)
x_0:
	.zero		4
	.type		y_0,@object
	.size		y_0,(z_0 - y_0)
y_0:
	.zero		4
	.type		z_0,@object
	.size		z_0,(.L_12 - z_0)
z_0:
	.zero		4
.L_12:


//--------------------- .nv.constant4             --------------------------
	.section	.nv.constant4,"a",@progbits
	.align	8
	.align		8
.nv.constant4:
        /*0000*/ 	.dword	__cudart_i2opi_d
	.align		8
        /*0008*/ 	.dword	__cudart_sin_cos_coeffs


//--------------------- .text._Z13prepare_layerPdS_S_iiiiiiiij --------------------------
	.section	.text._Z13prepare_layerPdS_S_iiiiiiiij,"ax",@progbits
	.align	128
        .global         _Z13prepare_layerPdS_S_iiiiiiiij
        .type           _Z13prepare_layerPdS_S_iiiiiiiij,@function
        .size           _Z13prepare_layerPdS_S_iiiiiiiij,(.L_x_129 - _Z13prepare_layerPdS_S_iiiiiiiij)
        .other          _Z13prepare_layerPdS_S_iiiiiiiij,@"STO_CUDA_ENTRY STV_DEFAULT"
_Z13prepare_layerPdS_S_iiiiiiiij:
.text._Z13prepare_layerPdS_S_iiiiiiiij:
[----:B------:R-:W-:Y:S08]  /*0000*/  LDC R1, c[0x0][0x37c] ;  /* 0x0000df00ff017b82 */ /* 0x000ff00000000800 */
[----:B------:R-:W0:Y:S01]  /*0010*/  LDC.64 R2, c[0x0][0x3a0] ;  /* 0x0000e800ff027b82 */ /* 0x000e220000000a00 */
[----:B------:R-:W0:Y:S01]  /*0020*/  LDCU UR4, c[0x0][0x39c] ;  /* 0x00007380ff0477ac */ /* 0x000e220008000800 */
[----:B------:R-:W1:Y:S01]  /*0030*/  S2R R9, SR_TID.X ;  /* 0x0000000000097919 */ /* 0x000e620000002100 */
[----:B------:R-:W2:Y:S05]  /*0040*/  LDCU.64 UR6, c[0x0][0x3a8] ;  /* 0x00007500ff0677ac */ /* 0x000eaa0008000a00 */
[----:B------:R-:W1:Y:S01]  /*0050*/  S2UR UR5, SR_CTAID.X ;  /* 0x00000000000579c3 */ /* 0x000e620000002500 */
[----:B------:R-:W3:Y:S07]  /*0060*/  LDCU.64 UR8, c[0x0][0x3b0] ;  /* 0x00007600ff0877ac */ /* 0x000eee0008000a00 */
[----:B------:R-:W1:Y:S01]  /*0070*/  LDC R0, c[0x0][0x360] ;  /* 0x0000d800ff007b82 */ /* 0x000e620000000800 */
[C---:B0-----:R-:W-:Y:S01]  /*0080*/  VIMNMX3 R7, R2.reuse, UR4, R3, !PT ;  /* 0x0000000402077c0f */ /* 0x041fe2000f800103 */
[----:B------:R-:W-:Y:S01]  /*0090*/  UIADD3 UR4, UPT, UPT, UR4, -0x2, URZ ;  /* 0xfffffffe04047890 */ /* 0x000fe2000fffe0ff */
[----:B------:R-:W-:-:S02]  /*00a0*/  VIADD R17, R2, 0xfffffffe ;  /* 0xfffffffe02117836 */ /* 0x000fc40000000000 */
[----:B------:R-:W-:-:S04]  /*00b0*/  IABS R13, R7 ;  /* 0x00000007000d7213 */ /* 0x000fc80000000000 */
[----:B------:R-:W0:Y:S01]  /*00c0*/  I2F.RP R6, R13 ;  /* 0x0000000d00067306 */ /* 0x000e220000209400 */
[----:B-1----:R-:W-:-:S07]  /*00d0*/  IMAD R0, R0, UR5, R9 ;  /* 0x0000000500007c24 */ /* 0x002fce000f8e0209 */
[----:B0-----:R-:W0:Y:S02]  /*00e0*/  MUFU.RCP R6, R6 ;  /* 0x0000000600067308 */ /* 0x001e240000001000 */
[----:B0-----:R-:W-:Y:S01]  /*00f0*/  VIADD R4, R6, 0xffffffe ;  /* 0x0ffffffe06047836 */ /* 0x001fe20000000000 */
[----:B------:R-:W-:-:S05]  /*0100*/  IABS R6, R0 ;  /* 0x0000000000067213 */ /* 0x000fca0000000000 */
[----:B------:R0:W1:Y:S02]  /*0110*/  F2I.FTZ.U32.TRUNC.NTZ R5, R4 ;  /* 0x0000000400057305 */ /* 0x000064000021f000 */
[----:B0-----:R-:W-:Y:S02]  /*0120*/  IMAD.MOV.U32 R4, RZ, RZ, RZ ;  /* 0x000000ffff047224 */ /* 0x001fe400078e00ff */
[----:B-1----:R-:W-:-:S04]  /*0130*/  IMAD.MOV R8, RZ, RZ, -R5 ;  /* 0x000000ffff087224 */ /* 0x002fc800078e0a05 */
[----:B------:R-:W-:Y:S01]  /*0140*/  IMAD R9, R8, R13, RZ ;  /* 0x0000000d08097224 */ /* 0x000fe200078e02ff */
[----:B------:R-:W-:-:S03]  /*0150*/  IABS R8, R7 ;  /* 0x0000000700087213 */ /* 0x000fc60000000000 */
[----:B------:R-:W-:Y:S01]  /*0160*/  IMAD.HI.U32 R5, R5, R9, R4 ;  /* 0x0000000905057227 */ /* 0x000fe200078e0004 */
[----:B------:R-:W-:-:S05]  /*0170*/  IADD3 R4, PT, PT, RZ, -R8, RZ ;  /* 0x80000008ff047210 */ /* 0x000fca0007ffe0ff */
[----:B------:R-:W-:Y:S02]  /*0180*/  IMAD.HI.U32 R11, R5, R6, RZ ;  /* 0x00000006050b7227 */ /* 0x000fe400078e00ff */
[----:B------:R-:W0:Y:S02]  /*0190*/  LDC R5, c[0x0][0x3b8] ;  /* 0x0000ee00ff057b82 */ /* 0x000e240000000800 */
[----:B------:R-:W-:-:S05]  /*01a0*/  IMAD R4, R11, R4, R6 ;  /* 0x000000040b047224 */ /* 0x000fca00078e0206 */
[----:B------:R-:W-:-:S13]  /*01b0*/  ISETP.GT.U32.AND P1, PT, R13, R4, PT ;  /* 0x000000040d00720c */ /* 0x000fda0003f24070 */
[----:B------:R-:W-:Y:S02]  /*01c0*/  @!P1 IMAD.IADD R4, R4, 0x1, -R13 ;  /* 0x0000000104049824 */ /* 0x000fe400078e0a0d */
[----:B------:R-:W-:Y:S01]  /*01d0*/  @!P1 VIADD R11, R11, 0x1 ;  /* 0x000000010b0b9836 */ /* 0x000fe20000000000 */
[----:B------:R-:W-:Y:S02]  /*01e0*/  ISETP.NE.AND P1, PT, R7, RZ, PT ;  /* 0x000000ff0700720c */ /* 0x000fe40003f25270 */
[----:B------:R-:W-:Y:S02]  /*01f0*/  ISETP.GE.U32.AND P0, PT, R4, R13, PT ;  /* 0x0000000d0400720c */ /* 0x000fe40003f06070 */
[----:B------:R-:W-:Y:S02]  /*0200*/  LOP3.LUT R4, R0, R7, RZ, 0x3c, !PT ;  /* 0x0000000700047212 */ /* 0x000fe400078e3cff */
[----:B0-----:R-:W-:Y:S02]  /*0210*/  LOP3.LUT R5, R5, 0x1, RZ, 0xc0, !PT ;  /* 0x0000000105057812 */ /* 0x001fe400078ec0ff */
[----:B------:R-:W-:-:S07]  /*0220*/  ISETP.GE.AND P2, PT, R4, RZ, PT ;  /* 0x000000ff0400720c */ /* 0x000fce0003f46270 */
[----:B------:R-:W-:-:S06]  /*0230*/  @P0 VIADD R11, R11, 0x1 ;  /* 0x000000010b0b0836 */ /* 0x000fcc0000000000 */
[----:B------:R-:W-:Y:S02]  /*0240*/  @!P2 IADD3 R11, PT, PT, -R11, RZ, RZ ;  /* 0x000000ff0b0ba210 */ /* 0x000fe40007ffe1ff */
[----:B------:R-:W-:-:S04]  /*0250*/  @!P1 LOP3.LUT R11, RZ, R7, RZ, 0x33, !PT ;  /* 0x00000007ff0b9212 */ /* 0x000fc800078e33ff */
[----:B------:R-:W-:Y:S01]  /*0260*/  ISETP.GT.AND P0, PT, R11, RZ, PT ;  /* 0x000000ff0b00720c */ /* 0x000fe20003f04270 */
[----:B------:R-:W-:-:S03]  /*0270*/  IMAD.MOV R4, RZ, RZ, -R11 ;  /* 0x000000ffff047224 */ /* 0x000fc600078e0a0b */
[----:B------:R-:W-:Y:S01]  /*0280*/  ISETP.EQ.U32.AND P0, PT, R5, 0x1, P0 ;  /* 0x000000010500780c */ /* 0x000fe20000702070 */
[----:B------:R-:W-:Y:S02]  /*0290*/  IMAD R4, R7, R4, R0 ;  /* 0x0000000407047224 */ /* 0x000fe400078e0200 */
[----:B------:R-:W-:Y:S01]  /*02a0*/  VIADD R7, R3, 0xfffffffe ;  /* 0xfffffffe03077836 */ /* 0x000fe20000000000 */
[C---:B------:R-:W-:Y:S02]  /*02b0*/  ISETP.LE.AND P3, PT, R11.reuse, UR4, P0 ;  /* 0x000000040b007c0c */ /* 0x040fe40008763270 */
[C---:B------:R-:W-:Y:S02]  /*02c0*/  ISETP.LE.AND P2, PT, R11.reuse, UR4, P0 ;  /* 0x000000040b007c0c */ /* 0x040fe40008743270 */
[C---:B------:R-:W-:Y:S02]  /*02d0*/  ISETP.LE.AND P1, PT, R11.reuse, UR4, P0 ;  /* 0x000000040b007c0c */ /* 0x040fe40008723270 */
[----:B------:R-:W-:-:S02]  /*02e0*/  ISETP.LE.AND P0, PT, R11, UR4, P0 ;  /* 0x000000040b007c0c */ /* 0x000fc40008703270 */
[C---:B------:R-:W-:Y:S02]  /*02f0*/  ISETP.LT.OR P3, PT, R4.reuse, 0x1, !P3 ;  /* 0x000000010400780c */ /* 0x040fe40005f61670 */
[C---:B------:R-:W-:Y:S02]  /*0300*/  ISETP.LT.OR P2, PT, R4.reuse, 0x1, !P2 ;  /* 0x000000010400780c */ /* 0x040fe40005741670 */
[C---:B------:R-:W-:Y:S02]  /*0310*/  ISETP.LT.OR P1, PT, R4.reuse, 0x1, !P1 ;  /* 0x000000010400780c */ /* 0x040fe40004f21670 */
[C---:B------:R-:W-:Y:S02]  /*0320*/  ISETP.LT.OR P0, PT, R4.reuse, 0x1, !P0 ;  /* 0x000000010400780c */ /* 0x040fe40004701670 */
[CC--:B------:R-:W-:Y:S02]  /*0330*/  ISETP.GT.OR P3, PT, R4.reuse, R17.reuse, P3 ;  /* 0x000000110400720c */ /* 0x0c0fe40001f64670 */
[----:B------:R-:W-:-:S02]  /*0340*/  ISETP.GT.OR P2, PT, R4, R17, P2 ;  /* 0x000000110400720c */ /* 0x000fc40001744670 */
[CC--:B------:R-:W-:Y:S02]  /*0350*/  ISETP.GT.OR P1, PT, R4.reuse, R7.reuse, P1 ;  /* 0x000000070400720c */ /* 0x0c0fe40000f24670 */
[C---:B------:R-:W-:Y:S02]  /*0360*/  ISETP.GT.OR P0, PT, R4.reuse, R7, P0 ;  /* 0x000000070400720c */ /* 0x040fe40000704670 */
[----:B--2---:R-:W-:-:S04]  /*0370*/  ISETP.GE.AND P4, PT, R4, UR7, PT ;  /* 0x0000000704007c0c */ /* 0x004fc8000bf86270 */
[C---:B------:R-:W-:Y:S01]  /*0380*/  ISETP.LT.OR P4, PT, R11.reuse, UR6, !P4 ;  /* 0x000000060b007c0c */ /* 0x040fe2000e781670 */
[----:B------:R-:W0:Y:S01]  /*0390*/  @!P3 LDC.64 R6, c[0x0][0x390] ;  /* 0x0000e400ff06bb82 */ /* 0x000e220000000a00 */
[----:B------:R-:W1:Y:S01]  /*03a0*/  LDCU.64 UR6, c[0x0][0x358] ;  /* 0x00006b00ff0677ac */ /* 0x000e620008000a00 */
[CCC-:B------:R-:W-:Y:S01]  /*03b0*/  @!P2 IMAD R10, R11.reuse, R2.reuse, R4.reuse ;  /* 0x000000020b0aa224 */ /* 0x1c0fe200078e0204 */
[C---:B---3--:R-:W-:Y:S01]  /*03c0*/  ISETP.GT.OR P4, PT, R11.reuse, UR8, P4 ;  /* 0x000000080b007c0c */ /* 0x048fe2000a784670 */
[----:B------:R-:W-:Y:S01]  /*03d0*/  @!P3 IMAD R0, R11, R2, R4 ;  /* 0x000000020b00b224 */ /* 0x000fe200078e0204 */
[-C--:B------:R-:W-:Y:S01]  /*03e0*/  @!P1 IADD3 R18, PT, PT, R4, R3.reuse, RZ ;  /* 0x0000000304129210 */ /* 0x080fe20007ffe0ff */
[-C--:B------:R-:W-:Y:S01]  /*03f0*/  @!P2 IMAD R10, R10, R3.reuse, R3 ;  /* 0x000000030a0aa224 */ /* 0x080fe200078e0203 */
[----:B------:R-:W-:Y:S01]  /*0400*/  ISETP.GT.OR P4, PT, R4, UR9, P4 ;  /* 0x0000000904007c0c */ /* 0x000fe2000a784670 */
[----:B------:R-:W2:Y:S01]  /*0410*/  @!P2 LDC.64 R8, c[0x0][0x390] ;  /* 0x0000e400ff08ab82 */ /* 0x000ea20000000a00 */
[----:B------:R-:W-:-:S02]  /*0420*/  @!P1 IMAD R16, R2, R3, RZ ;  /* 0x0000000302109224 */ /* 0x000fc400078e02ff */
[----:B------:R-:W-:Y:S01]  /*0430*/  @!P0 IMAD R20, R11, R2, R17 ;  /* 0x000000020b148224 */ /* 0x000fe200078e0211 */
[----:B------:R-:W-:Y:S01]  /*0440*/  ISETP.EQ.OR P4, PT, R5, RZ, P4 ;  /* 0x000000ff0500720c */ /* 0x000fe20002782670 */
[-C--:B------:R-:W-:Y:S02]  /*0450*/  @!P3 IMAD R17, R0, R3.reuse, RZ ;  /* 0x000000030011b224 */ /* 0x080fe400078e02ff */
[----:B------:R-:W-:Y:S01]  /*0460*/  @!P2 VIADD R19, R10, 0xfffffffe ;  /* 0xfffffffe0a13a836 */ /* 0x000fe20000000000 */
[----:B------:R-:W3:Y:S01]  /*0470*/  @!P1 LDC.64 R12, c[0x0][0x390] ;  /* 0x0000e400ff0c9b82 */ /* 0x000ee20000000a00 */
[----:B------:R-:W-:Y:S02]  /*0480*/  @!P1 IMAD R21, R11, R16, R18 ;  /* 0x000000100b159224 */ /* 0x000fe400078e0212 */
[----:B------:R-:W-:-:S05]  /*0490*/  @!P0 IMAD R5, R20, R3, R4 ;  /* 0x0000000314058224 */ /* 0x000fca00078e0204 */
[----:B------:R-:W4:Y:S01]  /*04a0*/  @!P0 LDC.64 R14, c[0x0][0x390] ;  /* 0x0000e400ff0e8b82 */ /* 0x000f220000000a00 */
[----:B0-----:R-:W-:-:S05]  /*04b0*/  @!P3 IMAD.WIDE R6, R17, 0x8, R6 ;  /* 0x000000081106b825 */ /* 0x001fca00078e0206 */
[----:B-1----:R0:W-:Y:S01]  /*04c0*/  @!P3 STG.E.64 desc[UR6][R6.64+0x8], RZ ;  /* 0x000008ff0600b986 */ /* 0x0021e2000c101b06 */
[----:B--2---:R-:W-:-:S05]  /*04d0*/  @!P2 IMAD.WIDE R8, R19, 0x8, R8 ;  /* 0x000000081308a825 */ /* 0x004fca00078e0208 */
[----:B------:R0:W-:Y:S01]  /*04e0*/  @!P2 STG.E.64 desc[UR6][R8.64], RZ ;  /* 0x000000ff0800a986 */ /* 0x0001e2000c101b06 */
[----:B---3--:R-:W-:-:S05]  /*04f0*/  @!P1 IMAD.WIDE R12, R21, 0x8, R12 ;  /* 0x00000008150c9825 */ /* 0x008fca00078e020c */
[----:B------:R0:W-:Y:S01]  /*0500*/  @!P1 STG.E.64 desc[UR6][R12.64], RZ ;  /* 0x000000ff0c009986 */ /* 0x0001e2000c101b06 */
[----:B----4-:R-:W-:-:S05]  /*0510*/  @!P0 IMAD.WIDE R14, R5, 0x8, R14 ;  /* 0x00000008050e8825 */ /* 0x010fca00078e020e */
[----:B------:R0:W-:Y:S01]  /*0520*/  @!P0 STG.E.64 desc[UR6][R14.64], RZ ;  /* 0x000000ff0e008986 */ /* 0x0001e2000c101b06 */
[----:B------:R-:W-:Y:S05]  /*0530*/  @P4 EXIT ;  /* 0x000000000000494d */ /* 0x000fea0003800000 */
[----:B------:R-:W1:Y:S01]  /*0540*/  LDC.64 R36, c[0x0][0x388] ;  /* 0x0000e200ff247b82 */ /* 0x000e620000000a00 */
[----:B------:R-:W-:Y:S01]  /*0550*/  IMAD R17, R2, UR4, RZ ;  /* 0x0000000402117c24 */ /* 0x000fe2000f8e02ff */
[----:B------:R-:W2:Y:S01]  /*0560*/  LDCU.64 UR4, c[0x3][0x8] ;  /* 0x00c00100ff0477ac */ /* 0x000ea20008000a00 */
[--C-:B------:R-:W-:Y:S02]  /*0570*/  IMAD.MOV R5, RZ, RZ, -R2.reuse ;  /* 0x000000ffff057224 */ /* 0x100fe400078e0a02 */
[----:B------:R-:W-:Y:S02]  /*0580*/  IMAD.IADD R2, R17, 0x1, R2 ;  /* 0x0000000111027824 */ /* 0x000fe400078e0202 */
[----:B------:R-:W-:Y:S01]  /*0590*/  IMAD.IADD R38, R11, 0x1, R17 ;  /* 0x000000010b267824 */ /* 0x000fe200078e0211 */
[----:B------:R-:W3:Y:S02]  /*05a0*/  LDC R0, c[0x0][0x398] ;  /* 0x0000e600ff007b82 */ /* 0x000ee40000000800 */
[----:B------:R-:W-:Y:S01]  /*05b0*/  LEA R5, R5, R2, 0x1 ;  /* 0x0000000205057211 */ /* 0x000fe200078e08ff */
[----:B------:R-:W-:-:S02]  /*05c0*/  IMAD R2, R2, R3, R4 ;  /* 0x0000000302027224 */ /* 0x000fc400078e0204 */
[-CC-:B------:R-:W-:Y:S02]  /*05d0*/  IMAD R38, R38, R3.reuse, R4.reuse ;  /* 0x0000000326267224 */ /* 0x180fe400078e0204 */
[-C--:B0-----:R-:W-:Y:S01]  /*05e0*/  IMAD R6, R5, R3.reuse, R4 ;  /* 0x0000000305067224 */ /* 0x081fe200078e0204 */
[----:B------:R-:W0:Y:S01]  /*05f0*/  LDC.64 R14, c[0x3][0x18] ;  /* 0x00c00600ff0e7b82 */ /* 0x000e220000000a00 */
[CC--:B------:R-:W-:Y:S02]  /*0600*/  IMAD R9, R11.reuse, R3.reuse, R2 ;  /* 0x000000030b097224 */ /* 0x0c0fe400078e0202 */
[----:B------:R-:W-:Y:S02]  /*0610*/  IMAD R13, R11, R3, R6 ;  /* 0x000000030b0d7224 */ /* 0x000fe400078e0206 */
[----:B-1----:R-:W-:-:S03]  /*0620*/  IMAD.WIDE R8, R9, 0x8, R36 ;  /* 0x0000000809087825 */ /* 0x002fc600078e0224 */
[----:B------:R-:W1:Y:S01]  /*0630*/  LDC.64 R34, c[0x3][0x10] ;  /* 0x00c00400ff227b82 */ /* 0x000e620000000a00 */
[--C-:B------:R-:W-:Y:S02]  /*0640*/  IMAD.WIDE R12, R13, 0x8, R36.reuse ;  /* 0x000000080d0c7825 */ /* 0x100fe400078e0224 */
[----:B------:R-:W4:Y:S02]  /*0650*/  LDG.E.64 R8, desc[UR6][R8.64] ;  /* 0x0000000608087981 */ /* 0x000f24000c1e1b00 */
[----:B------:R-:W-:Y:S02]  /*0660*/  IMAD.WIDE R36, R38, 0x8, R36 ;  /* 0x0000000826247825 */ /* 0x000fe400078e0224 */
[----:B------:R-:W4:Y:S04]  /*0670*/  LDG.E.64 R12, desc[UR6][R12.64] ;  /* 0x000000060c0c7981 */ /* 0x000f28000c1e1b00 */
[----:B------:R-:W5:Y:S01]  /*0680*/  LDG.E.64 R32, desc[UR6][R36.64] ;  /* 0x0000000624207981 */ /* 0x000f62000c1e1b00 */
[----:B---3--:R-:W-:-:S13]  /*0690*/  ISETP.GE.AND P1, PT, R0, 0x2, PT ;  /* 0x000000020000780c */ /* 0x008fda0003f26270 */
[----:B------:R-:W3:Y:S01]  /*06a0*/  @P1 LDC.64 R2, c[0x0][0x380] ;  /* 0x0000e000ff021b82 */ /* 0x000ee20000000a00 */
[----:B------:R-:W-:Y:S01]  /*06b0*/  CS2R R6, SRZ ;  /* 0x0000000000067805 */ /* 0x000fe2000001ff00 */
[----:B---3--:R-:W-:-:S05]  /*06c0*/  @P1 IMAD.WIDE R2, R38, 0x8, R2 ;  /* 0x0000000826021825 */ /* 0x008fca00078e0202 */
[----:B------:R3:W2:Y:S01]  /*06d0*/  @P1 LDG.E.64 R6, desc[UR6][R2.64] ;  /* 0x0000000602061981 */ /* 0x0006a2000c1e1b00 */
[----:B0-----:R-:W-:-:S06]  /*06e0*/  DMUL R14, R14, R14 ;  /* 0x0000000e0e0e7228 */ /* 0x001fcc0000000000 */
[----:B------:R-:W0:Y:S01]  /*06f0*/  MUFU.RCP64H R19, R15 ;  /* 0x0000000f00137308 */ /* 0x000e220000001800 */
[----:B------:R-:W-:-:S06]  /*0700*/  IMAD.MOV.U32 R18, RZ, RZ, 0x1 ;  /* 0x00000001ff127424 */ /* 0x000fcc00078e00ff */
[----:B0-----:R-:W-:-:S08]  /*0710*/  DFMA R20, -R14, R18, 1 ;  /* 0x3ff000000e14742b */ /* 0x001fd00000000112 */
[----:B------:R-:W-:-:S08]  /*0720*/  DFMA R20, R20, R20, R20 ;  /* 0x000000141414722b */ /* 0x000fd00000000014 */
[----:B------:R-:W-:Y:S01]  /*0730*/  DFMA R20, R18, R20, R18 ;  /* 0x000000141214722b */ /* 0x000fe20000000012 */
[----:B------:R-:W-:Y:S01]  /*0740*/  ISETP.GT.AND P0, PT, R0, 0x1, PT ;  /* 0x000000010000780c */ /* 0x000fe20003f04270 */
[----:B------:R-:W-:-:S05]  /*0750*/  IMAD.MOV.U32 R0, RZ, RZ, 0x2 ;  /* 0x00000002ff007424 */ /* 0x000fca00078e00ff */
[----:B------:R-:W-:Y:S01]  /*0760*/  SEL R0, R0, 0x1, P0 ;  /* 0x0000000100007807 */ /* 0x000fe20000000000 */
[----:B------:R-:W-:Y:S01]  /*0770*/  BSSY.RECONVERGENT B0, `(.L_x_0) ;  /* 0x000001c000007945 */ /* 0x000fe20003800200 */
[----:B----4-:R-:W-:Y:S02]  /*0780*/  DADD R8, R8, R12 ;  /* 0x0000000008087229 */ /* 0x010fe4000000000c */
[----:B------:R-:W-:Y:S02]  /*0790*/  DFMA R12, -R14, R20, 1 ;  /* 0x3ff000000e0c742b */ /* 0x000fe40000000114 */
[----:B-----5:R-:W-:-:S06]  /*07a0*/  DADD R30, R32, R32 ;  /* 0x00000000201e7229 */ /* 0x020fcc0000000020 */
[----:B------:R-:W-:Y:S02]  /*07b0*/  DFMA R12, R20, R12, R20 ;  /* 0x0000000c140c722b */ /* 0x000fe40000000014 */
[----:B------:R-:W-:-:S08]  /*07c0*/  DADD R20, R8, -R30 ;  /* 0x0000000008147229 */ /* 0x000fd0000000081e */
[----:B---3--:R-:W-:-:S08]  /*07d0*/  DMUL R2, R20, R12 ;  /* 0x0000000c14027228 */ /* 0x008fd00000000000 */
[----:B------:R-:W-:Y:S01]  /*07e0*/  DFMA R18, -R14, R2, R20 ;  /* 0x000000020e12722b */ /* 0x000fe20000000114 */
[----:B------:R-:W-:Y:S01]  /*07f0*/  MOV R8, 0x0 ;  /* 0x0000000000087802 */ /* 0x000fe20000000f00 */
[----:B------:R-:W-:-:S06]  /*0800*/  IMAD.MOV.U32 R9, RZ, RZ, 0x3fe00000 ;  /* 0x3fe00000ff097424 */ /* 0x000fcc00078e00ff */
[----:B------:R-:W-:Y:S01]  /*0810*/  DFMA R2, R12, R18, R2 ;  /* 0x000000120c02722b */ /* 0x000fe20000000002 */
[----:B------:R-:W-:Y:S02]  /*0820*/  @P1 IMAD.MOV.U32 R8, RZ, RZ, 0x0 ;  /* 0x00000000ff081424 */ /* 0x000fe400078e00ff */
[----:B------:R-:W-:Y:S01]  /*0830*/  @P1 IMAD.MOV.U32 R9, RZ, RZ, 0x3ff00000 ;  /* 0x3ff00000ff091424 */ /* 0x000fe200078e00ff */
[----:B------:R-:W0:Y:S01]  /*0840*/  I2F.F64.U32 R12, R0 ;  /* 0x00000000000c7312 */ /* 0x000e220000201800 */
[----:B------:R-:W-:-:S05]  /*0850*/  FSETP.GEU.AND P2, PT, |R21|, 6.5827683646048100446e-37, PT ;  /* 0x036000001500780b */ /* 0x000fca0003f4e200 */
[----:B------:R-:W-:Y:S01]  /*0860*/  FFMA R5, RZ, R15, R3 ;  /* 0x0000000fff057223 */ /* 0x000fe20000000003 */
[----:B--2---:R-:W-:-:S04]  /*0870*/  DMUL R8, R8, UR4 ;  /* 0x0000000408087c28 */ /* 0x004fc80008000000 */
[----:B------:R-:W-:-:S04]  /*0880*/  FSETP.GT.AND P0, PT, |R5|, 1.469367938527859385e-39, PT ;  /* 0x001000000500780b */ /* 0x000fc80003f04200 */
[----:B-1----:R-:W-:Y:S02]  /*0890*/  DMUL R8, R8, R34 ;  /* 0x0000002208087228 */ /* 0x002fe40000000000 */
[----:B0-----:R-:W-:-:S06]  /*08a0*/  DFMA R32, R32, R12, -R6 ;  /* 0x0000000c2020722b */ /* 0x001fcc0000000806 */
[----:B------:R-:W-:Y:S01]  /*08b0*/  DMUL R34, R8, R34 ;  /* 0x0000002208227228 */ /* 0x000fe20000000000 */
[----:B------:R-:W-:Y:S10]  /*08c0*/  @P0 BRA P2, `(.L_x_1) ;  /* 0x0000000000180947 */ /* 0x000ff40001000000 */
[----:B------:R-:W-:Y:S01]  /*08d0*/  MOV R24, R14 ;  /* 0x0000000e00187202 */ /* 0x000fe20000000f00 */
[----:B------:R-:W-:Y:S01]  /*08e0*/  IMAD.MOV.U32 R25, RZ, RZ, R15 ;  /* 0x000000ffff197224 */ /* 0x000fe200078e000f */
[----:B------:R-:W-:-:S07]  /*08f0*/  MOV R6, 0x910 ;  /* 0x0000091000067802 */ /* 0x000fce0000000f00 */
[----:B------:R-:W-:Y:S05]  /*0900*/  CALL.REL.NOINC `($__internal_0_$__cuda_sm20_div_rn_f64_full) ;  /* 0x0000000800fc7944 */ /* 0x000fea0003c00000 */
[----:B------:R-:W-:Y:S02]  /*0910*/  IMAD.MOV.U32 R2, RZ, RZ, R8 ;  /* 0x000000ffff027224 */ /* 0x000fe400078e0008 */
[----:B------:R-:W-:-:S07]  /*0920*/  IMAD.MOV.U32 R3, RZ, RZ, R9 ;  /* 0x000000ffff037224 */ /* 0x000fce00078e0009 */
.L_x_1:
[----:B------:R-:W-:Y:S05]  /*0930*/  BSYNC.RECONVERGENT B0 ;  /* 0x0000000000007941 */ /* 0x000fea0003800200 */
.L_x_0:
[----:B------:R-:W0:Y:S08]  /*0940*/  LDC R6, c[0x0][0x3a4] ;  /* 0x0000e900ff067b82 */ /* 0x000e300000000800 */
[----:B------:R-:W1:Y:S01]  /*0950*/  LDC.64 R8, c[0x0][0x388] ;  /* 0x0000e200ff087b82 */ /* 0x000e620000000a00 */
[----:B0-----:R-:W-:Y:S01]  /*0960*/  IADD3 R5, PT, PT, -R6, RZ, RZ ;  /* 0x000000ff06057210 */ /* 0x001fe20007ffe1ff */
[----:B------:R-:W-:-:S02]  /*0970*/  IMAD R0, R11, R6, R6 ;  /* 0x000000060b007224 */ /* 0x000fc400078e0206 */
[----:B------:R-:W-:Y:S02]  /*0980*/  IMAD R17, R17, R6, R4 ;  /* 0x0000000611117224 */ /* 0x000fe400078e0204 */
[----:B------:R-:W-:Y:S02]  /*0990*/  IMAD R0, R5, 0x2, R0 ;  /* 0x0000000205007824 */ /* 0x000fe400078e0200 */
[----:B------:R-:W-:-:S04]  /*09a0*/  IMAD.WIDE R6, R6, 0x8, R36 ;  /* 0x0000000806067825 */ /* 0x000fc800078e0224 */
[----:B------:R-:W-:Y:S02]  /*09b0*/  IMAD.IADD R17, R17, 0x1, R0 ;  /* 0x0000000111117824 */ /* 0x000fe400078e0200 */
[----:B------:R-:W2:Y:S02]  /*09c0*/  LDG.E.64 R6, desc[UR6][R6.64] ;  /* 0x0000000606067981 */ /* 0x000ea4000c1e1b00 */
[----:B-1----:R-:W-:Y:S02]  /*09d0*/  IMAD.WIDE R8, R17, 0x8, R8 ;  /* 0x0000000811087825 */ /* 0x002fe400078e0208 */
[----:B------:R-:W0:Y:S04]  /*09e0*/  LDC.64 R16, c[0x3][0x20] ;  /* 0x00c00800ff107b82 */ /* 0x000e280000000a00 */
[----:B------:R-:W2:Y:S01]  /*09f0*/  LDG.E.64 R8, desc[UR6][R8.64] ;  /* 0x0000000608087981 */ /* 0x000ea2000c1e1b00 */
[----:B------:R-:W-:Y:S01]  /*0a00*/  IMAD.MOV.U32 R18, RZ, RZ, 0x1 ;  /* 0x00000001ff127424 */ /* 0x000fe200078e00ff */
[----:B0-----:R-:W-:-:S06]  /*0a10*/  DMUL R16, R16, R16 ;  /* 0x0000001010107228 */ /* 0x001fcc0000000000 */
[----:B------:R-:W0:Y:S02]  /*0a20*/  MUFU.RCP64H R19, R17 ;  /* 0x0000001100137308 */ /* 0x000e240000001800 */
[----:B0-----:R-:W-:-:S08]  /*0a30*/  DFMA R20, -R16, R18, 1 ;  /* 0x3ff000001014742b */ /* 0x001fd00000000112 */
[----:B------:R-:W-:-:S08]  /*0a40*/  DFMA R20, R20, R20, R20 ;  /* 0x000000141414722b */ /* 0x000fd00000000014 */
[----:B------:R-:W-:-:S08]  /*0a50*/  DFMA R20, R18, R20, R18 ;  /* 0x000000141214722b */ /* 0x000fd00000000012 */
[----:B------:R-:W-:-:S08]  /*0a60*/  DFMA R22, -R16, R20, 1 ;  /* 0x3ff000001016742b */ /* 0x000fd00000000114 */
[----:B------:R-:W-:Y:S01]  /*0a70*/  DFMA R22, R20, R22, R20 ;  /* 0x000000161416722b */ /* 0x000fe20000000014 */
[----:B------:R-:W-:Y:S01]  /*0a80*/  BSSY.RECONVERGENT B0, `(.L_x_2) ;  /* 0x0000012000007945 */ /* 0x000fe20003800200 */
[----:B--2---:R-:W-:-:S08]  /*0a90*/  DADD R18, R6, R8 ;  /* 0x0000000006127229 */ /* 0x004fd00000000008 */
[----:B------:R-:W-:-:S08]  /*0aa0*/  DADD R18, -R30, R18 ;  /* 0x000000001e127229 */ /* 0x000fd00000000112 */
[----:B------:R-:W-:-:S08]  /*0ab0*/  DMUL R6, R18, R22 ;  /* 0x0000001612067228 */ /* 0x000fd00000000000 */
[----:B------:R-:W-:-:S08]  /*0ac0*/  DFMA R8, -R16, R6, R18 ;  /* 0x000000061008722b */ /* 0x000fd00000000112 */
[----:B------:R-:W-:Y:S01]  /*0ad0*/  DFMA R6, R22, R8, R6 ;  /* 0x000000081606722b */ /* 0x000fe20000000006 */
[----:B------:R-:W-:-:S09]  /*0ae0*/  FSETP.GEU.AND P2, PT, |R19|, 6.5827683646048100446e-37, PT ;  /* 0x036000001300780b */ /* 0x000fd20003f4e200 */
[----:B------:R-:W-:-:S05]  /*0af0*/  FFMA R5, RZ, R17, R7 ;  /* 0x00000011ff057223 */ /* 0x000fca0000000007 */
[----:B------:R-:W-:-:S13]  /*0b00*/  FSETP.GT.AND P0, PT, |R5|, 1.469367938527859385e-39, PT ;  /* 0x001000000500780b */ /* 0x000fda0003f04200 */
[----:B------:R-:W-:Y:S05]  /*0b10*/  @P0 BRA P2, `(.L_x_3) ;  /* 0x0000000000200947 */ /* 0x000fea0001000000 */
[----:B------:R-:W-:Y:S01]  /*0b20*/  MOV R20, R18 ;  /* 0x0000001200147202 */ /* 0x000fe20000000f00 */
[----:B------:R-:W-:Y:S01]  /*0b30*/  IMAD.MOV.U32 R21, RZ, RZ, R19 ;  /* 0x000000ffff157224 */ /* 0x000fe200078e0013 */
[----:B------:R-:W-:Y:S01]  /*0b40*/  MOV R6, 0xb80 ;  /* 0x00000b8000067802 */ /* 0x000fe20000000f00 */
[----:B------:R-:W-:Y:S02]  /*0b50*/  IMAD.MOV.U32 R24, RZ, RZ, R16 ;  /* 0x000000ffff187224 */ /* 0x000fe400078e0010 */
[----:B------:R-:W-:-:S07]  /*0b60*/  IMAD.MOV.U32 R25, RZ, RZ, R17 ;  /* 0x000000ffff197224 */ /* 0x000fce00078e0011 */
[----:B------:R-:W-:Y:S05]  /*0b70*/  CALL.REL.NOINC `($__internal_0_$__cuda_sm20_div_rn_f64_full) ;  /* 0x0000000800607944 */ /* 0x000fea0003c00000 */
[----:B------:R-:W-:Y:S01]  /*0b80*/  MOV R6, R8 ;  /* 0x0000000800067202 */ /* 0x000fe20000000f00 */
[----:B------:R-:W-:-:S07]  /*0b90*/  IMAD.MOV.U32 R7, RZ, RZ, R9 ;  /* 0x000000ffff077224 */ /* 0x000fce00078e0009 */
.L_x_3:
[----:B------:R-:W-:Y:S05]  /*0ba0*/  BSYNC.RECONVERGENT B0 ;  /* 0x0000000000007941 */ /* 0x000fea0003800200 */
.L_x_2:
[----:B------:R-:W2:Y:S01]  /*0bb0*/  LDG.E.64 R8, desc[UR6][R36.64+0x8] ;  /* 0x0000080624087981 */ /* 0x000ea2000c1e1b00 */
[----:B------:R-:W0:Y:S03]  /*0bc0*/  LDC.64 R18, c[0x3][0x28] ;  /* 0x00c00a00ff127b82 */ /* 0x000e260000000a00 */
[----:B------:R-:W2:Y:S01]  /*0bd0*/  LDG.E.64 R20, desc[UR6][R36.64+-0x8] ;  /* 0xfffff80624147981 */ /* 0x000ea2000c1e1b00 */
[----:B------:R-:W-:Y:S01]  /*0be0*/  IMAD.MOV.U32 R22, RZ, RZ, 0x1 ;  /* 0x00000001ff167424 */ /* 0x000fe200078e00ff */
[----:B------:R-:W-:Y:S01]  /*0bf0*/  BSSY.RECONVERGENT B0, `(.L_x_4) ;  /* 0x0000018000007945 */ /* 0x000fe20003800200 */
[----:B------:R-:W-:Y:S02]  /*0c00*/  DADD R2, R6, R2 ;  /* 0x0000000006027229 */ /* 0x000fe40000000002 */
[----:B0-----:R-:W-:-:S06]  /*0c10*/  DMUL R18, R18, R18 ;  /* 0x0000001212127228 */ /* 0x001fcc0000000000 */
[----:B------:R-:W0:Y:S02]  /*0c20*/  MUFU.RCP64H R23, R19 ;  /* 0x0000001300177308 */ /* 0x000e240000001800 */
[----:B0-----:R-:W-:-:S08]  /*0c30*/  DFMA R24, -R18, R22, 1 ;  /* 0x3ff000001218742b */ /* 0x001fd00000000116 */
[----:B------:R-:W-:-:S08]  /*0c40*/  DFMA R24, R24, R24, R24 ;  /* 0x000000181818722b */ /* 0x000fd00000000018 */
[----:B------:R-:W-:Y:S02]  /*0c50*/  DFMA R24, R22, R24, R22 ;  /* 0x000000181618722b */ /* 0x000fe40000000016 */
[----:B--2---:R-:W-:-:S06]  /*0c60*/  DADD R8, R8, R20 ;  /* 0x0000000008087229 */ /* 0x004fcc0000000014 */
[----:B------:R-:W-:Y:S02]  /*0c70*/  DFMA R20, -R18, R24, 1 ;  /* 0x3ff000001214742b */ /* 0x000fe40000000118 */
[----:B------:R-:W-:-:S06]  /*0c80*/  DADD R30, -R30, R8 ;  /* 0x000000001e1e7229 */ /* 0x000fcc0000000108 */
[----:B------:R-:W-:-:S08]  /*0c90*/  DFMA R20, R24, R20, R24 ;  /* 0x000000141814722b */ /* 0x000fd00000000018 */
[----:B------:R-:W-:Y:S01]  /*0ca0*/  DMUL R8, R30, R20 ;  /* 0x000000141e087228 */ /* 0x000fe20000000000 */
[----:B------:R-:W-:-:S07]  /*0cb0*/  FSETP.GEU.AND P2, PT, |R31|, 6.5827683646048100446e-37, PT ;  /* 0x036000001f00780b */ /* 0x000fce0003f4e200 */
[----:B------:R-:W-:-:S08]  /*0cc0*/  DFMA R22, -R18, R8, R30 ;  /* 0x000000081216722b */ /* 0x000fd0000000011e */
[----:B------:R-:W-:-:S10]  /*0cd0*/  DFMA R8, R20, R22, R8 ;  /* 0x000000161408722b */ /* 0x000fd40000000008 */
[----:B------:R-:W-:-:S05]  /*0ce0*/  FFMA R5, RZ, R19, R9 ;  /* 0x00000013ff057223 */ /* 0x000fca0000000009 */
[----:B------:R-:W-:-:S13]  /*0cf0*/  FSETP.GT.AND P0, PT, |R5|, 1.469367938527859385e-39, PT ;  /* 0x001000000500780b */ /* 0x000fda0003f04200 */
[----:B------:R-:W-:Y:S05]  /*0d00*/  @P0 BRA P2, `(.L_x_5) ;  /* 0x0000000000180947 */ /* 0x000fea0001000000 */
[----:B------:R-:W-:Y:S01]  /*0d10*/  IMAD.MOV.U32 R20, RZ, RZ, R30 ;  /* 0x000000ffff147224 */ /* 0x000fe200078e001e */
[----:B------:R-:W-:Y:S01]  /*0d20*/  MOV R21, R31 ;  /* 0x0000001f00157202 */ /* 0x000fe20000000f00 */
[----:B------:R-:W-:Y:S01]  /*0d30*/  IMAD.MOV.U32 R24, RZ, RZ, R18 ;  /* 0x000000ffff187224 */ /* 0x000fe200078e0012 */
[----:B------:R-:W-:Y:S01]  /*0d40*/  MOV R6, 0xd70 ;  /* 0x00000d7000067802 */ /* 0x000fe20000000f00 */
[----:B------:R-:W-:-:S07]  /*0d50*/  IMAD.MOV.U32 R25, RZ, RZ, R19 ;  /* 0x000000ffff197224 */ /* 0x000fce00078e0013 */
[----:B------:R-:W-:Y:S05]  /*0d60*/  CALL.REL.NOINC `($__internal_0_$__cuda_sm20_div_rn_f64_full) ;  /* 0x0000000400e47944 */ /* 0x000fea0003c00000 */
.L_x_5:
[----:B------:R-:W-:Y:S05]  /*0d70*/  BSYNC.RECONVERGENT B0 ;  /* 0x0000000000007941 */ /* 0x000fea0003800200 */
.L_x_4:
[----:B------:R-:W0:Y:S01]  /*0d80*/  LDC.64 R24, c[0x0][0x3a0] ;  /* 0x0000e800ff187b82 */ /* 0x000e220000000a00 */
[----:B------:R-:W-:Y:S01]  /*0d90*/  DADD R2, R2, R8 ;  /* 0x0000000002027229 */ /* 0x000fe20000000008 */
[----:B------:R-:W1:Y:S01]  /*0da0*/  LDCU.64 UR4, c[0x3][0x8] ;  /* 0x00c00100ff0477ac */ /* 0x000e620008000a00 */
[----:B------:R-:W2:Y:S05]  /*0db0*/  LDCU.64 UR8, c[0x3][0x10] ;  /* 0x00c00200ff0877ac */ /* 0x000eaa0008000a00 */
[----:B------:R-:W3:Y:S01]  /*0dc0*/  LDC.64 R6, c[0x0][0x388] ;  /* 0x0000e200ff067b82 */ /* 0x000ee20000000a00 */
[----:B------:R-:W-:-:S07]  /*0dd0*/  DFMA R2, R34, R2, R32 ;  /* 0x000000022202722b */ /* 0x000fce0000000020 */
[----:B------:R-:W4:Y:S01]  /*0de0*/  LDC.64 R20, c[0x0][0x390] ;  /* 0x0000e400ff147b82 */ /* 0x000f220000000a00 */
[----:B0-----:R-:W-:-:S07]  /*0df0*/  IMAD.IADD R36, R11, 0x1, R24 ;  /* 0x000000010b247824 */ /* 0x001fce00078e0218 */
[----:B------:R-:W0:Y:S01]  /*0e00*/  @P1 LDC.64 R8, c[0x0][0x380] ;  /* 0x0000e000ff081b82 */ /* 0x000e220000000a00 */
[-CC-:B------:R-:W-:Y:S02]  /*0e10*/  IMAD R23, R11, R25.reuse, R4.reuse ;  /* 0x000000190b177224 */ /* 0x180fe400078e0204 */
[-C--:B------:R-:W-:Y:S02]  /*0e20*/  IMAD R36, R36, R25.reuse, R4 ;  /* 0x0000001924247224 */ /* 0x080fe400078e0204 */
[----:B------:R-:W-:Y:S02]  /*0e30*/  IMAD R11, R24, R25, RZ ;  /* 0x00000019180b7224 */ /* 0x000fe400078e02ff */
[----:B---3--:R-:W-:-:S04]  /*0e40*/  IMAD.WIDE R30, R36, 0x8, R6 ;  /* 0x00000008241e7825 */ /* 0x008fc800078e0206 */
[----:B------:R-:W-:-:S04]  /*0e50*/  IMAD.WIDE R22, R23, 0x8, R6 ;  /* 0x0000000817167825 */ /* 0x000fc800078e0206 */
[----:B----4-:R-:W-:-:S04]  /*0e60*/  IMAD.WIDE R38, R38, 0x8, R20 ;  /* 0x0000000826267825 */ /* 0x010fc800078e0214 */
[----:B------:R-:W-:Y:S01]  /*0e70*/  IMAD.WIDE R20, R11, 0x8, R30 ;  /* 0x000000080b147825 */ /* 0x000fe200078e021e */
[----:B------:R3:W-:Y:S04]  /*0e80*/  STG.E.64 desc[UR6][R38.64], R2 ;  /* 0x0000000226007986 */ /* 0x0007e8000c101b06 */
[----:B------:R-:W4:Y:S04]  /*0e90*/  LDG.E.64 R22, desc[UR6][R22.64] ;  /* 0x0000000616167981 */ /* 0x000f28000c1e1b00 */
[----:B------:R-:W4:Y:S04]  /*0ea0*/  LDG.E.64 R20, desc[UR6][R20.64] ;  /* 0x0000000614147981 */ /* 0x000f28000c1e1b00 */
[----:B------:R-:W5:Y:S01]  /*0eb0*/  LDG.E.64 R6, desc[UR6][R30.64] ;  /* 0x000000061e067981 */ /* 0x000f62000c1e1b00 */
[----:B------:R-:W-:Y:S01]  /*0ec0*/  CS2R R34, SRZ ;  /* 0x0000000000227805 */ /* 0x000fe2000001ff00 */
[----:B0-----:R-:W-:-:S05]  /*0ed0*/  @P1 IMAD.WIDE R8, R36, 0x8, R8 ;  /* 0x0000000824081825 */ /* 0x001fca00078e0208 */
[----:B------:R0:W5:Y:S01]  /*0ee0*/  @P1 LDG.E.64 R34, desc[UR6][R8.64] ;  /* 0x0000000608221981 */ /* 0x000162000c1e1b00 */
[----:B------:R-:W1:Y:S01]  /*0ef0*/  MUFU.RCP64H R25, R15 ;  /* 0x0000000f00197308 */ /* 0x000e620000001800 */
[----:B------:R-:W-:Y:S01]  /*0f00*/  MOV R24, 0x1 ;  /* 0x0000000100187802 */ /* 0x000fe20000000f00 */
[----:B------:R-:W-:Y:S01]  /*0f10*/  BSSY.RECONVERGENT B0, `(.L_x_6) ;  /* 0x000001e000007945 */ /* 0x000fe20003800200 */
[----:B0-----:R-:W-:Y:S02]  /*0f20*/  IMAD.MOV.U32 R8, RZ, RZ, 0x0 ;  /* 0x00000000ff087424 */ /* 0x001fe400078e00ff */
[----:B------:R-:W-:Y:S01]  /*0f30*/  IMAD.MOV.U32 R9, RZ, RZ, 0x3fe00000 ;  /* 0x3fe00000ff097424 */ /* 0x000fe200078e00ff */
[----:B------:R-:W-:Y:S01]  /*0f40*/  @P1 MOV R9, 0x3ff00000 ;  /* 0x3ff0000000091802 */ /* 0x000fe20000000f00 */
[----:B------:R-:W-:Y:S01]  /*0f50*/  @P1 IMAD.MOV.U32 R8, RZ, RZ, 0x0 ;  /* 0x00000000ff081424 */ /* 0x000fe200078e00ff */
[----:B-1----:R-:W-:-:S05]  /*0f60*/  DFMA R26, -R14, R24, 1 ;  /* 0x3ff000000e1a742b */ /* 0x002fca0000000118 */
[----:B------:R-:W-:-:S03]  /*0f70*/  DMUL R8, R8, UR4 ;  /* 0x0000000408087c28 */ /* 0x000fc60008000000 */
[----:B------:R-:W-:-:S05]  /*0f80*/  DFMA R26, R26, R26, R26 ;  /* 0x0000001a1a1a722b */ /* 0x000fca000000001a */
[----:B--2---:R-:W-:-:S03]  /*0f90*/  DMUL R8, R8, UR8 ;  /* 0x0000000808087c28 */ /* 0x004fc60008000000 */
[----:B------:R-:W-:-:S08]  /*0fa0*/  DFMA R26, R24, R26, R24 ;  /* 0x0000001a181a722b */ /* 0x000fd00000000018 */
[----:B---3--:R-:W-:-:S08]  /*0fb0*/  DFMA R2, -R14, R26, 1 ;  /* 0x3ff000000e02742b */ /* 0x008fd0000000011a */
[----:B------:R-:W-:Y:S02]  /*0fc0*/  DFMA R26, R26, R2, R26 ;  /* 0x000000021a1a722b */ /* 0x000fe4000000001a */
[----:B----4-:R-:W-:Y:S02]  /*0fd0*/  DADD R20, R20, R22 ;  /* 0x0000000014147229 */ /* 0x010fe40000000016 */
[----:B-----5:R-:W-:Y:S02]  /*0fe0*/  DADD R32, R6, R6 ;  /* 0x0000000006207229 */ /* 0x020fe40000000006 */
[----:B------:R-:W-:-:S06]  /*0ff0*/  DFMA R34, R12, R6, -R34 ;  /* 0x000000060c22722b */ /* 0x000fcc0000000822 */
[----:B------:R-:W-:Y:S02]  /*1000*/  DADD R20, R20, -R32 ;  /* 0x0000000014147229 */ /* 0x000fe40000000820 */
[----:B------:R-:W-:-:S06]  /*1010*/  DMUL R12, R8, UR8 ;  /* 0x00000008080c7c28 */ /* 0x000fcc0008000000 */
[----:B------:R-:W-:Y:S02]  /*1020*/  DMUL R2, R26, R20 ;  /* 0x000000141a027228 */ /* 0x000fe40000000000 */
[----:B------:R-:W-:-:S06]  /*1030*/  FSETP.GEU.AND P1, PT, |R21|, 6.5827683646048100446e-37, PT ;  /* 0x036000001500780b */ /* 0x000fcc0003f2e200 */
[----:B------:R-:W-:-:S08]  /*1040*/  DFMA R22, -R14, R2, R20 ;  /* 0x000000020e16722b */ /* 0x000fd00000000114 */
[----:B------:R-:W-:-:S10]  /*1050*/  DFMA R2, R26, R22, R2 ;  /* 0x000000161a02722b */ /* 0x000fd40000000002 */
[----:B------:R-:W-:-:S05]  /*1060*/  FFMA R5, RZ, R15, R3 ;  /* 0x0000000fff057223 */ /* 0x000fca0000000003 */
[----:B------:R-:W-:-:S13]  /*1070*/  FSETP.GT.AND P0, PT, |R5|, 1.469367938527859385e-39, PT ;  /* 0x001000000500780b */ /* 0x000fda0003f04200 */
[----:B------:R-:W-:Y:S05]  /*1080*/  @P0 BRA P1, `(.L_x_7) ;  /* 0x0000000000180947 */ /* 0x000fea0000800000 */
[----:B------:R-:W-:Y:S01]  /*1090*/  IMAD.MOV.U32 R24, RZ, RZ, R14 ;  /* 0x000000ffff187224 */ /* 0x000fe200078e000e */
[----:B------:R-:W-:Y:S01]  /*10a0*/  MOV R6, 0x10d0 ;  /* 0x000010d000067802 */ /* 0x000fe20000000f00 */
[----:B------:R-:W-:-:S07]  /*10b0*/  IMAD.MOV.U32 R25, RZ, RZ, R15 ;  /* 0x000000ffff197224 */ /* 0x000fce00078e000f */
[----:B------:R-:W-:Y:S05]  /*10c0*/  CALL.REL.NOINC `($__internal_0_$__cuda_sm20_div_rn_f64_full) ;  /* 0x00000004000c7944 */ /* 0x000fea0003c00000 */
[----:B------:R-:W-:Y:S01]  /*10d0*/  IMAD.MOV.U32 R2, RZ, RZ, R8 ;  /* 0x000000ffff027224 */ /* 0x000fe200078e0008 */
[----:B------:R-:W-:-:S07]  /*10e0*/  MOV R3, R9 ;  /* 0x0000000900037202 */ /* 0x000fce0000000f00 */
.L_x_7:
[----:B------:R-:W-:Y:S05]  /*10f0*/  BSYNC.RECONVERGENT B0 ;  /* 0x0000000000007941 */ /* 0x000fea0003800200 */
.L_x_6:
[----:B------:R-:W0:Y:S01]  /*1100*/  LDC.64 R6, c[0x0][0x388] ;  /* 0x0000e200ff067b82 */ /* 0x000e220000000a00 */
[----:B------:R-:W-:-:S07]  /*1110*/  IADD3 R11, PT, PT, R0, R4, R11 ;  /* 0x00000004000b7210 */ /* 0x000fce0007ffe00b */
[----:B------:R-:W1:Y:S01]  /*1120*/  LDC R5, c[0x0][0x3a4] ;  /* 0x0000e900ff057b82 */ /* 0x000e620000000800 */
[----:B0-----:R-:W-:-:S06]  /*1130*/  IMAD.WIDE R6, R11, 0x8, R6 ;  /* 0x000000080b067825 */ /* 0x001fcc00078e0206 */
[----:B------:R-:W2:Y:S01]  /*1140*/  LDG.E.64 R6, desc[UR6][R6.64] ;  /* 0x0000000606067981 */ /* 0x000ea2000c1e1b00 */
[----:B-1----:R-:W-:-:S06]  /*1150*/  IMAD.WIDE R4, R5, 0x8, R30 ;  /* 0x0000000805047825 */ /* 0x002fcc00078e021e */
[----:B------:R-:W2:Y:S01]  /*1160*/  LDG.E.64 R4, desc[UR6][R4.64] ;  /* 0x0000000604047981 */ /* 0x000ea2000c1e1b00 */
[----:B------:R-:W0:Y:S01]  /*1170*/  MUFU.RCP64H R9, R17 ;  /* 0x0000001100097308 */ /* 0x000e220000001800 */
[----:B------:R-:W-:-:S06]  /*1180*/  IMAD.MOV.U32 R8, RZ, RZ, 0x1 ;  /* 0x00000001ff087424 */ /* 0x000fcc00078e00ff */
        /* <DEDUP_REMOVED lines=15> */
[----:B------:R-:W-:Y:S01]  /*1280*/  IMAD.MOV.U32 R24, RZ, RZ, R16 ;  /* 0x000000ffff187224 */ /* 0x000fe200078e0010 */
[----:B------:R-:W-:Y:S01]  /*1290*/  MOV R6, 0x12c0 ;  /* 0x000012c000067802 */ /* 0x000fe20000000f00 */
[----:B------:R-:W-:-:S07]  /*12a0*/  IMAD.MOV.U32 R25, RZ, RZ, R17 ;  /* 0x000000ffff197224 */ /* 0x000fce00078e0011 */
[----:B------:R-:W-:Y:S05]  /*12b0*/  CALL.REL.NOINC `($__internal_0_$__cuda_sm20_div_rn_f64_full) ;  /* 0x0000000000907944 */ /* 0x000fea0003c00000 */
[----:B------:R-:W-:Y:S01]  /*12c0*/  MOV R4, R8 ;  /* 0x0000000800047202 */ /* 0x000fe20000000f00 */
[----:B------:R-:W-:-:S07]  /*12d0*/  IMAD.MOV.U32 R5, RZ, RZ, R9 ;  /* 0x000000ffff057224 */ /* 0x000fce00078e0009 */
.L_x_9:
[----:B------:R-:W-:Y:S05]  /*12e0*/  BSYNC.RECONVERGENT B0 ;  /* 0x0000000000007941 */ /* 0x000fea0003800200 */
.L_x_8:
[----:B------:R-:W2:Y:S04]  /*12f0*/  LDG.E.64 R6, desc[UR6][R30.64+0x8] ;  /* 0x000008061e067981 */ /* 0x000ea8000c1e1b00 */
[----:B------:R-:W2:Y:S01]  /*1300*/  LDG.E.64 R8, desc[UR6][R30.64+-0x8] ;  /* 0xfffff8061e087981 */ /* 0x000ea2000c1e1b00 */
[----:B------:R-:W0:Y:S01]  /*1310*/  MUFU.RCP64H R11, R19 ;  /* 0x00000013000b7308 */ /* 0x000e220000001800 */
[----:B------:R-:W-:Y:S01]  /*1320*/  IMAD.MOV.U32 R10, RZ, RZ, 0x1 ;  /* 0x00000001ff0a7424 */ /* 0x000fe200078e00ff */
[----:B------:R-:W-:Y:S01]  /*1330*/  BSSY.RECONVERGENT B0, `(.L_x_10) ;  /* 0x0000016000007945 */ /* 0x000fe20003800200 */
[----:B------:R-:W-:-:S04]  /*1340*/  DADD R2, R4, R2 ;  /* 0x0000000004027229 */ /* 0x000fc80000000002 */
        /* <DEDUP_REMOVED lines=15> */
[----:B------:R-:W-:Y:S02]  /*1440*/  MOV R25, R19 ;  /* 0x0000001300197202 */ /* 0x000fe40000000f00 */
[----:B------:R-:W-:-:S07]  /*1450*/  MOV R6, 0x1470 ;  /* 0x0000147000067802 */ /* 0x000fce0000000f00 */
[----:B------:R-:W-:Y:S05]  /*1460*/  CALL.REL.NOINC `($__internal_0_$__cuda_sm20_div_rn_f64_full) ;  /* 0x0000000000247944 */ /* 0x000fea0003c00000 */
[----:B------:R-:W-:Y:S02]  /*1470*/  IMAD.MOV.U32 R6, RZ, RZ, R8 ;  /* 0x000000ffff067224 */ /* 0x000fe400078e0008 */
[----:B------:R-:W-:-:S07]  /*1480*/  IMAD.MOV.U32 R7, RZ, RZ, R9 ;  /* 0x000000ffff077224 */ /* 0x000fce00078e0009 */
.L_x_11:
[----:B------:R-:W-:Y:S05]  /*1490*/  BSYNC.RECONVERGENT B0 ;  /* 0x0000000000007941 */ /* 0x000fea0003800200 */
.L_x_10:
[----:B------:R-:W0:Y:S01]  /*14a0*/  LDC.64 R4, c[0x0][0x390] ;  /* 0x0000e400ff047b82 */ /* 0x000e220000000a00 */
[----:B------:R-:W-:-:S08]  /*14b0*/  DADD R2, R2, R6 ;  /* 0x0000000002027229 */ /* 0x000fd00000000006 */
[----:B------:R-:W-:Y:S01]  /*14c0*/  DFMA R2, R12, R2, R34 ;  /* 0x000000020c02722b */ /* 0x000fe20000000022 */
[----:B0-----:R-:W-:-:S06]  /*14d0*/  IMAD.WIDE R36, R36, 0x8, R4 ;  /* 0x0000000824247825 */ /* 0x001fcc00078e0204 */
[----:B------:R-:W-:Y:S01]  /*14e0*/  STG.E.64 desc[UR6][R36.64], R2 ;  /* 0x0000000224007986 */ /* 0x000fe2000c101b06 */
[----:B------:R-:W-:Y:S05]  /*14f0*/  EXIT ;  /* 0x000000000000794d */ /* 0x000fea0003800000 */
        .weak           $__internal_0_$__cuda_sm20_div_rn_f64_full
        .type           $__internal_0_$__cuda_sm20_div_rn_f64_full,@function
        .size           $__internal_0_$__cuda_sm20_div_rn_f64_full,(.L_x_129 - $__internal_0_$__cuda_sm20_div_rn_f64_full)
$__internal_0_$__cuda_sm20_div_rn_f64_full:
[----:B------:R-:W-:Y:S01]  /*1500*/  FSETP.GEU.AND P3, PT, |R21|, 1.469367938527859385e-39, PT ;  /* 0x001000001500780b */ /* 0x000fe20003f6e200 */
[----:B------:R-:W-:Y:S01]  /*1510*/  IMAD.MOV.U32 R26, RZ, RZ, R20 ;  /* 0x000000ffff1a7224 */ /* 0x000fe200078e0014 */
[C---:B------:R-:W-:Y:S01]  /*1520*/  FSETP.GEU.AND P0, PT, |R25|.reuse, 1.469367938527859385e-39, PT ;  /* 0x001000001900780b */ /* 0x040fe20003f0e200 */
[----:B------:R-:W-:Y:S01]  /*1530*/  IMAD.MOV.U32 R40, RZ, RZ, 0x1 ;  /* 0x00000001ff287424 */ /* 0x000fe200078e00ff */
[----:B------:R-:W-:Y:S01]  /*1540*/  LOP3.LUT R22, R25, 0x800fffff, RZ, 0xc0, !PT ;  /* 0x800fffff19167812 */ /* 0x000fe200078ec0ff */
[----:B------:R-:W-:Y:S01]  /*1550*/  BSSY.RECONVERGENT B1, `(.L_x_12) ;  /* 0x0000052000017945 */ /* 0x000fe20003800200 */
[----:B------:R-:W-:Y:S02]  /*1560*/  LOP3.LUT R5, R21, 0x7ff00000, RZ, 0xc0, !PT ;  /* 0x7ff0000015057812 */ /* 0x000fe400078ec0ff */
[----:B------:R-:W-:Y:S01]  /*1570*/  LOP3.LUT R23, R22, 0x3ff00000, RZ, 0xfc, !PT ;  /* 0x3ff0000016177812 */ /* 0x000fe200078efcff */
[----:B------:R-:W-:Y:S01]  /*1580*/  IMAD.MOV.U32 R22, RZ, RZ, R24 ;  /* 0x000000ffff167224 */ /* 0x000fe200078e0018 */
[----:B------:R-:W-:-:S02]  /*1590*/  LOP3.LUT R9, R25, 0x7ff00000, RZ, 0xc0, !PT ;  /* 0x7ff0000019097812 */ /* 0x000fc400078ec0ff */
[----:B------:R-:W-:Y:S01]  /*15a0*/  MOV R7, 0x1ca00000 ;  /* 0x1ca0000000077802 */ /* 0x000fe20000000f00 */
[----:B------:R-:W-:Y:S01]  /*15b0*/  @!P3 IMAD.MOV.U32 R28, RZ, RZ, RZ ;  /* 0x000000ffff1cb224 */ /* 0x000fe200078e00ff */
[----:B------:R-:W-:Y:S01]  /*15c0*/  @!P3 LOP3.LUT R8, R25, 0x7ff00000, RZ, 0xc0, !PT ;  /* 0x7ff000001908b812 */ /* 0x000fe200078ec0ff */
[----:B------:R-:W-:Y:S01]  /*15d0*/  @!P0 DMUL R22, R24, 8.98846567431157953865e+307 ;  /* 0x7fe0000018168828 */ /* 0x000fe20000000000 */
[C---:B------:R-:W-:Y:S02]  /*15e0*/  ISETP.GE.U32.AND P2, PT, R5.reuse, R9, PT ;  /* 0x000000090500720c */ /* 0x040fe40003f46070 */
[----:B------:R-:W-:Y:S02]  /*15f0*/  @!P3 ISETP.GE.U32.AND P4, PT, R5, R8, PT ;  /* 0x000000080500b20c */ /* 0x000fe40003f86070 */
[C---:B------:R-:W-:Y:S01]  /*1600*/  SEL R27, R7.reuse, 0x63400000, !P2 ;  /* 0x63400000071b7807 */ /* 0x040fe20005000000 */
[----:B------:R-:W0:Y:S01]  /*1610*/  MUFU.RCP64H R41, R23 ;  /* 0x0000001700297308 */ /* 0x000e220000001800 */
[----:B------:R-:W-:-:S02]  /*1620*/  @!P3 SEL R29, R7, 0x63400000, !P4 ;  /* 0x63400000071db807 */ /* 0x000fc40006000000 */
[--C-:B------:R-:W-:Y:S02]  /*1630*/  LOP3.LUT R27, R27, 0x800fffff, R21.reuse, 0xf8, !PT ;  /* 0x800fffff1b1b7812 */ /* 0x100fe400078ef815 */
[----:B------:R-:W-:Y:S02]  /*1640*/  @!P3 LOP3.LUT R8, R29, 0x80000000, R21, 0xf8, !PT ;  /* 0x800000001d08b812 */ /* 0x000fe400078ef815 */
[----:B------:R-:W-:Y:S02]  /*1650*/  @!P0 LOP3.LUT R9, R23, 0x7ff00000, RZ, 0xc0, !PT ;  /* 0x7ff0000017098812 */ /* 0x000fe400078ec0ff */
[----:B------:R-:W-:Y:S02]  /*1660*/  @!P3 LOP3.LUT R29, R8, 0x100000, RZ, 0xfc, !PT ;  /* 0x00100000081db812 */ /* 0x000fe400078efcff */
[----:B------:R-:W-:-:S04]  /*1670*/  MOV R8, R5 ;  /* 0x0000000500087202 */ /* 0x000fc80000000f00 */
[----:B------:R-:W-:Y:S02]  /*1680*/  @!P3 DFMA R26, R26, 2, -R28 ;  /* 0x400000001a1ab82b */ /* 0x000fe4000000081c */
[----:B0-----:R-:W-:-:S08]  /*1690*/  DFMA R28, R40, -R22, 1 ;  /* 0x3ff00000281c742b */ /* 0x001fd00000000816 */
[----:B------:R-:W-:Y:S01]  /*16a0*/  DFMA R28, R28, R28, R28 ;  /* 0x0000001c1c1c722b */ /* 0x000fe2000000001c */
[----:B------:R-:W-:-:S05]  /*16b0*/  @!P3 LOP3.LUT R8, R27, 0x7ff00000, RZ, 0xc0, !PT ;  /* 0x7ff000001b08b812 */ /* 0x000fca00078ec0ff */
[----:B------:R-:W-:Y:S02]  /*16c0*/  VIADD R10, R8, 0xffffffff ;  /* 0xffffffff080a7836 */ /* 0x000fe40000000000 */
[----:B------:R-:W-:-:S03]  /*16d0*/  DFMA R40, R40, R28, R40 ;  /* 0x0000001c2828722b */ /* 0x000fc60000000028 */
[----:B------:R-:W-:Y:S01]  /*16e0*/  ISETP.GT.U32.AND P0, PT, R10, 0x7feffffe, PT ;  /* 0x7feffffe0a00780c */ /* 0x000fe20003f04070 */
[----:B------:R-:W-:-:S04]  /*16f0*/  VIADD R10, R9, 0xffffffff ;  /* 0xffffffff090a7836 */ /* 0x000fc80000000000 */
[----:B------:R-:W-:Y:S01]  /*1700*/  DFMA R42, R40, -R22, 1 ;  /* 0x3ff00000282a742b */ /* 0x000fe20000000816 */
[----:B------:R-:W-:-:S07]  /*1710*/  ISETP.GT.U32.OR P0, PT, R10, 0x7feffffe, P0 ;  /* 0x7feffffe0a00780c */ /* 0x000fce0000704470 */
[----:B------:R-:W-:-:S08]  /*1720*/  DFMA R42, R40, R42, R40 ;  /* 0x0000002a282a722b */ /* 0x000fd00000000028 */
[----:B------:R-:W-:-:S08]  /*1730*/  DMUL R40, R42, R26 ;  /* 0x0000001a2a287228 */ /* 0x000fd00000000000 */
[----:B------:R-:W-:-:S08]  /*1740*/  DFMA R28, R40, -R22, R26 ;  /* 0x80000016281c722b */ /* 0x000fd0000000001a */
[----:B------:R-:W-:Y:S01]  /*1750*/  DFMA R28, R42, R28, R40 ;  /* 0x0000001c2a1c722b */ /* 0x000fe20000000028 */
[----:B------:R-:W-:Y:S10]  /*1760*/  @P0 BRA `(.L_x_13) ;  /* 0x00000000006c0947 */ /* 0x000ff40003800000 */
[----:B------:R-:W-:-:S04]  /*1770*/  LOP3.LUT R8, R25, 0x7ff00000, RZ, 0xc0, !PT ;  /* 0x7ff0000019087812 */ /* 0x000fc800078ec0ff */
[CC--:B------:R-:W-:Y:S02]  /*1780*/  ISETP.GE.U32.AND P0, PT, R5.reuse, R8.reuse, PT ;  /* 0x000000080500720c */ /* 0x0c0fe40003f06070 */
[----:B------:R-:W-:Y:S02]  /*1790*/  VIADDMNMX R5, R5, -R8, 0xb9600000, !PT ;  /* 0xb960000005057446 */ /* 0x000fe40007800908 */
[----:B------:R-:W-:Y:S02]  /*17a0*/  SEL R8, R7, 0x63400000, !P0 ;  /* 0x6340000007087807 */ /* 0x000fe40004000000 */
[----:B------:R-:W-:-:S05]  /*17b0*/  VIMNMX R5, PT, PT, R5, 0x46a00000, PT ;  /* 0x46a0000005057848 */ /* 0x000fca0003fe0100 */
[----:B------:R-:W-:Y:S02]  /*17c0*/  IMAD.IADD R5, R5, 0x1, -R8 ;  /* 0x0000000105057824 */ /* 0x000fe400078e0a08 */
[----:B------:R-:W-:-:S03]  /*17d0*/  IMAD.MOV.U32 R8, RZ, RZ, RZ ;  /* 0x000000ffff087224 */ /* 0x000fc600078e00ff */
[----:B------:R-:W-:-:S06]  /*17e0*/  IADD3 R9, PT, PT, R5, 0x7fe00000, RZ ;  /* 0x7fe0000005097810 */ /* 0x000fcc0007ffe0ff */
[----:B------:R-:W-:-:S10]  /*17f0*/  DMUL R40, R28, R8 ;  /* 0x000000081c287228 */ /* 0x000fd40000000000 */
[----:B------:R-:W-:-:S13]  /*1800*/  FSETP.GTU.AND P0, PT, |R41|, 1.469367938527859385e-39, PT ;  /* 0x001000002900780b */ /* 0x000fda0003f0c200 */
[----:B------:R-:W-:Y:S05]  /*1810*/  @P0 BRA `(.L_x_14) ;  /* 0x0000000000940947 */ /* 0x000fea0003800000 */
[----:B------:R-:W-:Y:S01]  /*1820*/  DFMA R22, R28, -R22, R26 ;  /* 0x800000161c16722b */ /* 0x000fe2000000001a */
[----:B------:R-:W-:-:S09]  /*1830*/  IMAD.MOV.U32 R20, RZ, RZ, RZ ;  /* 0x000000ffff147224 */ /* 0x000fd200078e00ff */
[C---:B------:R-:W-:Y:S02]  /*1840*/  FSETP.NEU.AND P0, PT, R23.reuse, RZ, PT ;  /* 0x000000ff1700720b */ /* 0x040fe40003f0d000 */
[----:B------:R-:W-:-:S04]  /*1850*/  LOP3.LUT R24, R23, 0x80000000, R25, 0x48, !PT ;  /* 0x8000000017187812 */ /* 0x000fc800078e4819 */
[----:B------:R-:W-:-:S07]  /*1860*/  LOP3.LUT R21, R24, R9, RZ, 0xfc, !PT ;  /* 0x0000000918157212 */ /* 0x000fce00078efcff */
[----:B------:R-:W-:Y:S05]  /*1870*/  @!P0 BRA `(.L_x_14) ;  /* 0x00000000007c8947 */ /* 0x000fea0003800000 */
[----:B------:R-:W-:Y:S01]  /*1880*/  IMAD.MOV R9, RZ, RZ, -R5 ;  /* 0x000000ffff097224 */ /* 0x000fe200078e0a05 */
[----:B------:R-:W-:Y:S02]  /*1890*/  MOV R8, RZ ;  /* 0x000000ff00087202 */ /* 0x000fe40000000f00 */
[----:B------:R-:W-:-:S04]  /*18a0*/  IADD3 R5, PT, PT, -R5, -0x43300000, RZ ;  /* 0xbcd0000005057810 */ /* 0x000fc80007ffe1ff */
[----:B------:R-:W-:Y:S02]  /*18b0*/  DFMA R8, R40, -R8, R28 ;  /* 0x800000082808722b */ /* 0x000fe4000000001c */
[----:B------:R-:W-:-:S08]  /*18c0*/  DMUL.RP R28, R28, R20 ;  /* 0x000000141c1c7228 */ /* 0x000fd00000008000 */
[----:B------:R-:W-:Y:S02]  /*18d0*/  FSETP.NEU.AND P0, PT, |R9|, R5, PT ;  /* 0x000000050900720b */ /* 0x000fe40003f0d200 */
[----:B------:R-:W-:Y:S02]  /*18e0*/  LOP3.LUT R5, R29, R24, RZ, 0x3c, !PT ;  /* 0x000000181d057212 */ /* 0x000fe400078e3cff */
[----:B------:R-:W-:Y:S02]  /*18f0*/  FSEL R40, R28, R40, !P0 ;  /* 0x000000281c287208 */ /* 0x000fe40004000000 */
[----:B------:R-:W-:Y:S01]  /*1900*/  FSEL R41, R5, R41, !P0 ;  /* 0x0000002905297208 */ /* 0x000fe20004000000 */
[----:B------:R-:W-:Y:S06]  /*1910*/  BRA `(.L_x_14) ;  /* 0x0000000000547947 */ /* 0x000fec0003800000 */
.L_x_13:
[----:B------:R-:W-:-:S14]  /*1920*/  DSETP.NAN.AND P0, PT, R20, R20, PT ;  /* 0x000000141400722a */ /* 0x000fdc0003f08000 */
[----:B------:R-:W-:Y:S05]  /*1930*/  @P0 BRA `(.L_x_15) ;  /* 0x0000000000440947 */ /* 0x000fea0003800000 */
[----:B------:R-:W-:-:S14]  /*1940*/  DSETP.NAN.AND P0, PT, R24, R24, PT ;  /* 0x000000181800722a */ /* 0x000fdc0003f08000 */
[----:B------:R-:W-:Y:S05]  /*1950*/  @P0 BRA `(.L_x_16) ;  /* 0x0000000000300947 */ /* 0x000fea0003800000 */
[----:B------:R-:W-:Y:S01]  /*1960*/  ISETP.NE.AND P0, PT, R8, R9, PT ;  /* 0x000000090800720c */ /* 0x000fe20003f05270 */
[----:B------:R-:W-:Y:S02]  /*1970*/  IMAD.MOV.U32 R40, RZ, RZ, 0x0 ;  /* 0x00000000ff287424 */ /* 0x000fe400078e00ff */
[----:B------:R-:W-:-:S10]  /*1980*/  IMAD.MOV.U32 R41, RZ, RZ, -0x80000 ;  /* 0xfff80000ff297424 */ /* 0x000fd400078e00ff */
[----:B------:R-:W-:Y:S05]  /*1990*/  @!P0 BRA `(.L_x_14) ;  /* 0x0000000000348947 */ /* 0x000fea0003800000 */
[----:B------:R-:W-:Y:S02]  /*19a0*/  ISETP.NE.AND P0, PT, R8, 0x7ff00000, PT ;  /* 0x7ff000000800780c */ /* 0x000fe40003f05270 */
[----:B------:R-:W-:Y:S02]  /*19b0*/  LOP3.LUT R41, R21, 0x80000000, R25, 0x48, !PT ;  /* 0x8000000015297812 */ /* 0x000fe400078e4819 */
[----:B------:R-:W-:-:S13]  /*19c0*/  ISETP.EQ.OR P0, PT, R9, RZ, !P0 ;  /* 0x000000ff0900720c */ /* 0x000fda0004702670 */
[----:B------:R-:W-:Y:S02]  /*19d0*/  @P0 LOP3.LUT R5, R41, 0x7ff00000, RZ, 0xfc, !PT ;  /* 0x7ff0000029050812 */ /* 0x000fe400078efcff */
[----:B------:R-:W-:Y:S01]  /*19e0*/  @!P0 MOV R40, RZ ;  /* 0x000000ff00288202 */ /* 0x000fe20000000f00 */
[----:B------:R-:W-:Y:S02]  /*19f0*/  @P0 IMAD.MOV.U32 R40, RZ, RZ, RZ ;  /* 0x000000ffff280224 */ /* 0x000fe400078e00ff */
[----:B------:R-:W-:Y:S01]  /*1a00*/  @P0 IMAD.MOV.U32 R41, RZ, RZ, R5 ;  /* 0x000000ffff290224 */ /* 0x000fe200078e0005 */
[----:B------:R-:W-:Y:S06]  /*1a10*/  BRA `(.L_x_14) ;  /* 0x0000000000147947 */ /* 0x000fec0003800000 */
.L_x_16:
[----:B------:R-:W-:Y:S02]  /*1a20*/  LOP3.LUT R41, R25, 0x80000, RZ, 0xfc, !PT ;  /* 0x0008000019297812 */ /* 0x000fe400078efcff */
[----:B------:R-:W-:Y:S01]  /*1a30*/  MOV R40, R24 ;  /* 0x0000001800287202 */ /* 0x000fe20000000f00 */
[----:B------:R-:W-:Y:S06]  /*1a40*/  BRA `(.L_x_14) ;  /* 0x0000000000087947 */ /* 0x000fec0003800000 */
.L_x_15:
[----:B------:R-:W-:Y:S01]  /*1a50*/  LOP3.LUT R41, R21, 0x80000, RZ, 0xfc, !PT ;  /* 0x0008000015297812 */ /* 0x000fe200078efcff */
[----:B------:R-:W-:-:S07]  /*1a60*/  IMAD.MOV.U32 R40, RZ, RZ, R20 ;  /* 0x000000ffff287224 */ /* 0x000fce00078e0014 */
.L_x_14:
[----:B------:R-:W-:Y:S05]  /*1a70*/  BSYNC.RECONVERGENT B1 ;  /* 0x0000000000017941 */ /* 0x000fea0003800200 */
.L_x_12:
[----:B------:R-:W-:Y:S01]  /*1a80*/  IMAD.MOV.U32 R7, RZ, RZ, 0x0 ;  /* 0x00000000ff077424 */ /* 0x000fe200078e00ff */
[----:B------:R-:W-:Y:S01]  /*1a90*/  MOV R9, R41 ;  /* 0x0000002900097202 */ /* 0x000fe20000000f00 */
[----:B------:R-:W-:Y:S02]  /*1aa0*/  IMAD.MOV.U32 R8, RZ, RZ, R40 ;  /* 0x000000ffff087224 */ /* 0x000fe400078e0028 */
[----:B------:R-:W-:Y:S05]  /*1ab0*/  RET.REL.NODEC R6 `(_Z13prepare_layerPdS_S_iiiiiiiij) ;  /* 0xffffffe406507950 */ /* 0x000fea0003c3ffff */
.L_x_17:
[----:B------:R-:W-:-:S00]  /*1ac0*/  BRA `(.L_x_17) ;  /* 0xfffffffc00fc7947 */ /* 0x000fc0000383ffff */
[----:B------:R-:W-:-:S00]  /*1ad0*/  NOP ;  /* 0x0000000000007918 */ /* 0x000fc00000000000 */
        /* <DEDUP_REMOVED lines=10> */
.L_x_129:


//--------------------- .text._Z6layer1PdS_iiiiiiiiiS_S_ --------------------------
	.section	.text._Z6layer1PdS_iiiiiiiiiS_S_,"ax",@progbits
	.align	128
        .global         _Z6layer1PdS_iiiiiiiiiS_S_
        .type           _Z6layer1PdS_iiiiiiiiiS_S_,@function
        .size           _Z6layer1PdS_iiiiiiiiiS_S_,(.L_x_131 - _Z6layer1PdS_iiiiiiiiiS_S_)
        .other          _Z6layer1PdS_iiiiiiiiiS_S_,@"STO_CUDA_ENTRY STV_DEFAULT"
_Z6layer1PdS_iiiiiiiiiS_S_:
.text._Z6layer1PdS_iiiiiiiiiS_S_:
[----:B------:R-:W0:Y:S08]  /*0000*/  LDC R1, c[0x0][0x37c] ;  /* 0x0000df00ff017b82 */ /* 0x000e300000000800 */
[----:B------:R-:W1:Y:S01]  /*0010*/  LDC R0, c[0x0][0x398] ;  /* 0x0000e600ff007b82 */ /* 0x000e620000000800 */
[----:B------:R-:W2:Y:S01]  /*0020*/  S2R R6, SR_TID.X ;  /* 0x0000000000067919 */ /* 0x000ea20000002100 */
[----:B------:R-:W3:Y:S01]  /*0030*/  LDCU UR8, c[0x0][0x39c] ;  /* 0x00007380ff0877ac */ /* 0x000ee20008000800 */
[----:B0-----:R-:W-:-:S05]  /*0040*/  VIADD R1, R1, 0xffffffd8 ;  /* 0xffffffd801017836 */ /* 0x001fca0000000000 */
[----:B------:R-:W2:Y:S08]  /*0050*/  S2UR UR4, SR_CTAID.X ;  /* 0x00000000000479c3 */ /* 0x000eb00000002500 */
[----:B------:R-:W2:Y:S01]  /*0060*/  LDC R7, c[0x0][0x360] ;  /* 0x0000d800ff077b82 */ /* 0x000ea20000000800 */
[----:B-1----:R-:W-:-:S07]  /*0070*/  IABS R14, R0 ;  /* 0x00000000000e7213 */ /* 0x002fce0000000000 */
[----:B------:R-:W0:Y:S01]  /*0080*/  LDC R3, c[0x0][0x394] ;  /* 0x0000e500ff037b82 */ /* 0x000e220000000800 */
[----:B------:R-:W1:Y:S01]  /*0090*/  I2F.RP R2, R14 ;  /* 0x0000000e00027306 */ /* 0x000e620000209400 */
[----:B--2---:R-:W-:Y:S01]  /*00a0*/  IMAD R7, R7, UR4, R6 ;  /* 0x0000000407077c24 */ /* 0x004fe2000f8e0206 */
[----:B------:R-:W2:Y:S06]  /*00b0*/  LDCU.128 UR4, c[0x0][0x3a0] ;  /* 0x00007400ff0477ac */ /* 0x000eac0008000c00 */
[----:B-1----:R-:W1:Y:S01]  /*00c0*/  MUFU.RCP R2, R2 ;  /* 0x0000000200027308 */ /* 0x002e620000001000 */
[----:B------:R-:W-:-:S02]  /*00d0*/  IABS R8, R7 ;  /* 0x0000000700087213 */ /* 0x000fc40000000000 */
[-C--:B0-----:R-:W-:Y:S02]  /*00e0*/  IABS R10, R3.reuse ;  /* 0x00000003000a7213 */ /* 0x081fe40000000000 */
[----:B------:R-:W-:Y:S01]  /*00f0*/  ISETP.NE.AND P4, PT, R3, RZ, PT ;  /* 0x000000ff0300720c */ /* 0x000fe20003f85270 */
[----:B-1----:R-:W-:Y:S02]  /*0100*/  VIADD R4, R2, 0xffffffe ;  /* 0x0ffffffe02047836 */ /* 0x002fe40000000000 */
[----:B------:R-:W-:Y:S02]  /*0110*/  IMAD R2, R0, R3, RZ ;  /* 0x0000000300027224 */ /* 0x000fe400078e02ff */
[----:B------:R0:W1:Y:S02]  /*0120*/  F2I.FTZ.U32.TRUNC.NTZ R5, R4 ;  /* 0x0000000400057305 */ /* 0x000064000021f000 */
[----:B0-----:R-:W-:Y:S02]  /*0130*/  IMAD.MOV.U32 R4, RZ, RZ, RZ ;  /* 0x000000ffff047224 */ /* 0x001fe400078e00ff */
[----:B-1----:R-:W-:-:S04]  /*0140*/  IMAD.MOV R9, RZ, RZ, -R5 ;  /* 0x000000ffff097224 */ /* 0x002fc800078e0a05 */
[----:B------:R-:W-:-:S04]  /*0150*/  IMAD R9, R9, R14, RZ ;  /* 0x0000000e09097224 */ /* 0x000fc800078e02ff */
[----:B------:R-:W-:Y:S01]  /*0160*/  IMAD.HI.U32 R6, R5, R9, R4 ;  /* 0x0000000905067227 */ /* 0x000fe200078e0004 */
[----:B------:R-:W-:-:S03]  /*0170*/  IABS R9, R2 ;  /* 0x0000000200097213 */ /* 0x000fc60000000000 */
[----:B------:R-:W-:Y:S02]  /*0180*/  IMAD.MOV.U32 R5, RZ, RZ, R8 ;  /* 0x000000ffff057224 */ /* 0x000fe400078e0008 */
[----:B------:R-:W-:Y:S02]  /*0190*/  IMAD.MOV.U32 R4, RZ, RZ, R10 ;  /* 0x000000ffff047224 */ /* 0x000fe400078e000a */
[----:B------:R-:W-:Y:S02]  /*01a0*/  IMAD.HI.U32 R8, R6, R5, RZ ;  /* 0x0000000506087227 */ /* 0x000fe400078e00ff */
[----:B------:R-:W0:Y:S02]  /*01b0*/  I2F.RP R12, R4 ;  /* 0x00000004000c7306 */ /* 0x000e240000209400 */
[----:B------:R-:W-:Y:S02]  /*01c0*/  IMAD.MOV.U32 R6, RZ, RZ, R9 ;  /* 0x000000ffff067224 */ /* 0x000fe400078e0009 */
[----:B------:R-:W-:-:S04]  /*01d0*/  IMAD.MOV R9, RZ, RZ, -R8 ;  /* 0x000000ffff097224 */ /* 0x000fc800078e0a08 */
[----:B------:R-:W1:Y:S01]  /*01e0*/  I2F.RP R13, R6 ;  /* 0x00000006000d7306 */ /* 0x000e620000209400 */
[----:B------:R-:W-:-:S05]  /*01f0*/  IMAD R9, R14, R9, R5 ;  /* 0x000000090e097224 */ /* 0x000fca00078e0205 */
[----:B------:R-:W-:Y:S02]  /*0200*/  ISETP.GT.U32.AND P1, PT, R14, R9, PT ;  /* 0x000000090e00720c */ /* 0x000fe40003f24070 */
[----:B0-----:R-:W0:Y:S08]  /*0210*/  MUFU.RCP R12, R12 ;  /* 0x0000000c000c7308 */ /* 0x001e300000001000 */
[----:B-1----:R-:W1:Y:S03]  /*0220*/  MUFU.RCP R13, R13 ;  /* 0x0000000d000d7308 */ /* 0x002e660000001000 */
[----:B------:R-:W-:-:S02]  /*0230*/  @!P1 IMAD.IADD R9, R9, 0x1, -R14 ;  /* 0x0000000109099824 */ /* 0x000fc400078e0a0e */
[----:B------:R-:W-:Y:S01]  /*0240*/  @!P1 VIADD R8, R8, 0x1 ;  /* 0x0000000108089836 */ /* 0x000fe20000000000 */
[----:B------:R-:W-:Y:S02]  /*0250*/  ISETP.NE.AND P1, PT, R0, RZ, PT ;  /* 0x000000ff0000720c */ /* 0x000fe40003f25270 */
[----:B------:R-:W-:Y:S01]  /*0260*/  ISETP.GE.U32.AND P0, PT, R9, R14, PT ;  /* 0x0000000e0900720c */ /* 0x000fe20003f06070 */
[----:B0-----:R-:W-:Y:S01]  /*0270*/  VIADD R10, R12, 0xffffffe ;  /* 0x0ffffffe0c0a7836 */ /* 0x001fe20000000000 */
[----:B------:R-:W-:Y:S02]  /*0280*/  LOP3.LUT R9, R7, R0, RZ, 0x3c, !PT ;  /* 0x0000000007097212 */ /* 0x000fe400078e3cff */
[----:B------:R-:W-:Y:S01]  /*0290*/  IABS R14, R2 ;  /* 0x00000002000e7213 */ /* 0x000fe20000000000 */
[----:B------:R0:W4:Y:S01]  /*02a0*/  F2I.FTZ.U32.TRUNC.NTZ R11, R10 ;  /* 0x0000000a000b7305 */ /* 0x000122000021f000 */
[----:B------:R-:W-:Y:S01]  /*02b0*/  ISETP.GE.AND P2, PT, R9, RZ, PT ;  /* 0x000000ff0900720c */ /* 0x000fe20003f46270 */
[----:B-1----:R-:W-:-:S06]  /*02c0*/  VIADD R9, R13, 0xffffffe ;  /* 0x0ffffffe0d097836 */ /* 0x002fcc0000000000 */
[----:B------:R-:W-:Y:S01]  /*02d0*/  @P0 VIADD R8, R8, 0x1 ;  /* 0x0000000108080836 */ /* 0x000fe20000000000 */
[----:B------:R-:W1:Y:S01]  /*02e0*/  F2I.FTZ.U32.TRUNC.NTZ R9, R9 ;  /* 0x0000000900097305 */ /* 0x000e62000021f000 */
[----:B0-----:R-:W-:Y:S02]  /*02f0*/  IMAD.MOV.U32 R10, RZ, RZ, RZ ;  /* 0x000000ffff0a7224 */ /* 0x001fe400078e00ff */
[----:B------:R-:W-:Y:S02]  /*0300*/  IMAD.MOV.U32 R12, RZ, RZ, R8 ;  /* 0x000000ffff0c7224 */ /* 0x000fe400078e0008 */
[----:B----4-:R-:W-:Y:S02]  /*0310*/  IMAD.MOV R13, RZ, RZ, -R11 ;  /* 0x000000ffff0d7224 */ /* 0x010fe400078e0a0b */
[----:B------:R-:W-:Y:S01]  /*0320*/  @!P2 IMAD.MOV R12, RZ, RZ, -R12 ;  /* 0x000000ffff0ca224 */ /* 0x000fe200078e0a0c */
[----:B------:R-:W-:Y:S01]  /*0330*/  @!P1 LOP3.LUT R12, RZ, R0, RZ, 0x33, !PT ;  /* 0x00000000ff0c9212 */ /* 0x000fe200078e33ff */
[----:B------:R-:W-:-:S03]  /*0340*/  IMAD R13, R13, R4, RZ ;  /* 0x000000040d0d7224 */ /* 0x000fc600078e02ff */
[----:B------:R-:W-:Y:S01]  /*0350*/  IABS R8, R12 ;  /* 0x0000000c00087213 */ /* 0x000fe20000000000 */
[----:B------:R-:W-:Y:S01]  /*0360*/  IMAD.HI.U32 R10, R11, R13, R10 ;  /* 0x0000000d0b0a7227 */ /* 0x000fe200078e000a */
[----:B------:R-:W-:-:S03]  /*0370*/  ISETP.GE.AND P2, PT, R12, RZ, PT ;  /* 0x000000ff0c00720c */ /* 0x000fc60003f46270 */
[----:B-1----:R-:W-:Y:S02]  /*0380*/  IMAD.MOV R15, RZ, RZ, -R9 ;  /* 0x000000ffff0f7224 */ /* 0x002fe400078e0a09 */
[----:B------:R-:W-:Y:S02]  /*0390*/  IMAD.MOV.U32 R11, RZ, RZ, R8 ;  /* 0x000000ffff0b7224 */ /* 0x000fe400078e0008 */
[----:B------:R-:W-:Y:S02]  /*03a0*/  IMAD R13, R15, R6, RZ ;  /* 0x000000060f0d7224 */ /* 0x000fe400078e02ff */
[----:B------:R-:W-:Y:S02]  /*03b0*/  IMAD.MOV.U32 R8, RZ, RZ, RZ ;  /* 0x000000ffff087224 */ /* 0x000fe400078e00ff */
[----:B------:R-:W-:-:S04]  /*03c0*/  IMAD.HI.U32 R10, R10, R11, RZ ;  /* 0x0000000b0a0a7227 */ /* 0x000fc800078e00ff */
[----:B------:R-:W-:-:S04]  /*03d0*/  IMAD.HI.U32 R8, R9, R13, R8 ;  /* 0x0000000d09087227 */ /* 0x000fc800078e0008 */
[----:B------:R-:W-:Y:S02]  /*03e0*/  IMAD.MOV R10, RZ, RZ, -R10 ;  /* 0x000000ffff0a7224 */ /* 0x000fe400078e0a0a */
[----:B------:R-:W-:Y:S02]  /*03f0*/  IMAD.MOV R13, RZ, RZ, -R14 ;  /* 0x000000ffff0d7224 */ /* 0x000fe400078e0a0e */
[----:B------:R-:W-:-:S04]  /*0400*/  IMAD.HI.U32 R8, R8, R5, RZ ;  /* 0x0000000508087227 */ /* 0x000fc800078e00ff */
[----:B------:R-:W-:Y:S02]  /*0410*/  IMAD R9, R4, R10, R11 ;  /* 0x0000000a04097224 */ /* 0x000fe400078e020b */
[----:B------:R-:W-:-:S03]  /*0420*/  IMAD R5, R8, R13, R5 ;  /* 0x0000000d08057224 */ /* 0x000fc600078e0205 */
[----:B------:R-:W-:Y:S02]  /*0430*/  ISETP.GT.U32.AND P1, PT, R4, R9, PT ;  /* 0x000000090400720c */ /* 0x000fe40003f24070 */
[----:B------:R-:W-:-:S11]  /*0440*/  ISETP.GT.U32.AND P0, PT, R6, R5, PT ;  /* 0x000000050600720c */ /* 0x000fd60003f04070 */
[----:B------:R-:W-:Y:S02]  /*0450*/  @!P1 IMAD.IADD R9, R9, 0x1, -R4 ;  /* 0x0000000109099824 */ /* 0x000fe400078e0a04 */
[----:B------:R-:W-:Y:S02]  /*0460*/  @!P0 IMAD.IADD R5, R5, 0x1, -R6 ;  /* 0x0000000105058824 */ /* 0x000fe400078e0a06 */
[----:B------:R-:W-:Y:S01]  /*0470*/  @!P0 VIADD R8, R8, 0x1 ;  /* 0x0000000108088836 */ /* 0x000fe20000000000 */
[----:B------:R-:W-:Y:S02]  /*0480*/  ISETP.GT.U32.AND P5, PT, R4, R9, PT ;  /* 0x000000090400720c */ /* 0x000fe40003fa4070 */
[----:B------:R-:W-:Y:S02]  /*0490*/  ISETP.GE.U32.AND P1, PT, R5, R6, PT ;  /* 0x000000060500720c */ /* 0x000fe40003f26070 */
[----:B------:R-:W-:Y:S02]  /*04a0*/  LOP3.LUT R5, R7, R2, RZ, 0x3c, !PT ;  /* 0x0000000207057212 */ /* 0x000fe400078e3cff */
[----:B------:R-:W-:-:S02]  /*04b0*/  ISETP.NE.AND P0, PT, R2, RZ, PT ;  /* 0x000000ff0200720c */ /* 0x000fc40003f05270 */
[----:B------:R-:W-:-:S05]  /*04c0*/  ISETP.GE.AND P3, PT, R5, RZ, PT ;  /* 0x000000ff0500720c */ /* 0x000fca0003f66270 */
[----:B------:R-:W-:Y:S02]  /*04d0*/  @!P5 IMAD.IADD R9, R9, 0x1, -R4 ;  /* 0x000000010909d824 */ /* 0x000fe400078e0a04 */
[----:B------:R-:W-:Y:S02]  /*04e0*/  @P1 VIADD R8, R8, 0x1 ;  /* 0x0000000108081836 */ /* 0x000fe40000000000 */
[----:B------:R-:W-:Y:S02]  /*04f0*/  IMAD.MOV.U32 R5, RZ, RZ, R9 ;  /* 0x000000ffff057224 */ /* 0x000fe400078e0009 */
[----:B------:R-:W-:Y:S02]  /*0500*/  IMAD.MOV.U32 R9, RZ, RZ, R8 ;  /* 0x000000ffff097224 */ /* 0x000fe400078e0008 */
[----:B------:R-:W-:Y:S01]  /*0510*/  @!P2 IMAD.MOV R5, RZ, RZ, -R5 ;  /* 0x000000ffff05a224 */ /* 0x000fe200078e0a05 */
[----:B------:R-:W-:Y:S01]  /*0520*/  @!P4 LOP3.LUT R5, RZ, R3, RZ, 0x33, !PT ;  /* 0x00000003ff05c212 */ /* 0x000fe200078e33ff */
[----:B------:R-:W-:Y:S01]  /*0530*/  @!P3 IMAD.MOV R9, RZ, RZ, -R9 ;  /* 0x000000ffff09b224 */ /* 0x000fe200078e0a09 */
[----:B------:R-:W-:Y:S01]  /*0540*/  @!P0 LOP3.LUT R9, RZ, R2, RZ, 0x33, !PT ;  /* 0x00000002ff098212 */ /* 0x000fe200078e33ff */
[----:B------:R-:W-:Y:S01]  /*0550*/  IMAD.MOV R4, RZ, RZ, -R12 ;  /* 0x000000ffff047224 */ /* 0x000fe200078e0a0c */
[----:B--2---:R-:W-:Y:S01]  /*0560*/  ISETP.GE.AND P0, PT, R5, UR4, PT ;  /* 0x0000000405007c0c */ /* 0x004fe2000bf06270 */
[----:B------:R-:W0:Y:S02]  /*0570*/  LDCU UR4, c[0x0][0x3b0] ;  /* 0x00007600ff0477ac */ /* 0x000e240008000800 */
[----:B------:R-:W-:Y:S01]  /*0580*/  IMAD R4, R0, R4, R7 ;  /* 0x0000000400047224 */ /* 0x000fe200078e0207 */
[----:B---3--:R-:W-:-:S04]  /*0590*/  ISETP.LT.OR P0, PT, R9, UR8, !P0 ;  /* 0x0000000809007c0c */ /* 0x008fc8000c701670 */
[----:B------:R-:W-:-:S04]  /*05a0*/  ISETP.GT.OR P0, PT, R9, UR6, P0 ;  /* 0x0000000609007c0c */ /* 0x000fc80008704670 */
[----:B------:R-:W-:-:S04]  /*05b0*/  ISETP.GT.OR P0, PT, R5, UR7, P0 ;  /* 0x0000000705007c0c */ /* 0x000fc80008704670 */
[----:B------:R-:W-:-:S04]  /*05c0*/  ISETP.LT.OR P0, PT, R4, UR5, P0 ;  /* 0x0000000504007c0c */ /* 0x000fc80008701670 */
[----:B0-----:R-:W-:-:S13]  /*05d0*/  ISETP.GT.OR P0, PT, R4, UR4, P0 ;  /* 0x0000000404007c0c */ /* 0x001fda0008704670 */
[----:B------:R-:W-:Y:S05]  /*05e0*/  @P0 EXIT ;  /* 0x000000000000094d */ /* 0x000fea0003800000 */
[----:B------:R-:W0:Y:S01]  /*05f0*/  LDC.64 R6, c[0x0][0x380] ;  /* 0x0000e000ff067b82 */ /* 0x000e220000000a00 */
[C---:B------:R-:W-:Y:S01]  /*0600*/  IMAD R31, R2.reuse, R9, RZ ;  /* 0x00000009021f7224 */ /* 0x040fe200078e02ff */
[----:B------:R-:W1:Y:S01]  /*0610*/  LDCU.64 UR4, c[0x0][0x358] ;  /* 0x00006b00ff0477ac */ /* 0x000e620008000a00 */
[----:B------:R-:W-:Y:S02]  /*0620*/  IMAD R8, R5, R0, R4 ;  /* 0x0000000005087224 */ /* 0x000fe400078e0204 */
[C---:B------:R-:W-:Y:S02]  /*0630*/  IMAD.IADD R3, R2.reuse, 0x1, R31 ;  /* 0x0000000102037824 */ /* 0x040fe400078e021f */
[----:B------:R-:W-:Y:S01]  /*0640*/  IMAD.IADD R0, R31, 0x1, R8 ;  /* 0x000000011f007824 */ /* 0x000fe200078e0208 */
[----:B------:R-:W2:Y:S01]  /*0650*/  LDC.64 R24, c[0x3][0x18] ;  /* 0x00c00600ff187b82 */ /* 0x000ea20000000a00 */
[----:B------:R-:W-:-:S04]  /*0660*/  IMAD R3, R2, -0x2, R3 ;  /* 0xfffffffe02037824 */ /* 0x000fc800078e0203 */
[----:B------:R-:W-:Y:S02]  /*0670*/  IMAD.IADD R11, R8, 0x1, R3 ;  /* 0x00000001080b7824 */ /* 0x000fe400078e0203 */
[----:B0-----:R-:W-:-:S04]  /*0680*/  IMAD.WIDE R14, R0, 0x8, R6 ;  /* 0x00000008000e7825 */ /* 0x001fc800078e0206 */
[----:B------:R-:W-:Y:S01]  /*0690*/  IMAD.WIDE R6, R11, 0x8, R6 ;  /* 0x000000080b067825 */ /* 0x000fe200078e0206 */
[----:B-1----:R-:W3:Y:S03]  /*06a0*/  LDG.E.64 R16, desc[UR4][R14.64] ;  /* 0x000000040e107981 */ /* 0x002ee6000c1e1b00 */
[----:B------:R-:W-:Y:S02]  /*06b0*/  IMAD.WIDE R2, R2, 0x8, R14 ;  /* 0x0000000802027825 */ /* 0x000fe400078e020e */
[----:B------:R-:W4:Y:S04]  /*06c0*/  LDG.E.64 R6, desc[UR4][R6.64] ;  /* 0x0000000406067981 */ /* 0x000f28000c1e1b00 */
[----:B------:R-:W4:Y:S01]  /*06d0*/  LDG.E.64 R2, desc[UR4][R2.64] ;  /* 0x0000000402027981 */ /* 0x000f22000c1e1b00 */
[----:B--2---:R-:W-:-:S06]  /*06e0*/  DMUL R24, R24, R24 ;  /* 0x0000001818187228 */ /* 0x004fcc0000000000 */
[----:B------:R-:W0:Y:S01]  /*06f0*/  MUFU.RCP64H R11, R25 ;  /* 0x00000019000b7308 */ /* 0x000e220000001800 */
[----:B------:R-:W-:-:S06]  /*0700*/  IMAD.MOV.U32 R10, RZ, RZ, 0x1 ;  /* 0x00000001ff0a7424 */ /* 0x000fcc00078e00ff */
[----:B0-----:R-:W-:-:S08]  /*0710*/  DFMA R12, -R24, R10, 1 ;  /* 0x3ff00000180c742b */ /* 0x001fd0000000010a */
[----:B------:R-:W-:-:S08]  /*0720*/  DFMA R12, R12, R12, R12 ;  /* 0x0000000c0c0c722b */ /* 0x000fd0000000000c */
[----:B------:R-:W-:Y:S01]  /*0730*/  DFMA R12, R10, R12, R10 ;  /* 0x0000000c0a0c722b */ /* 0x000fe2000000000a */
[----:B------:R-:W-:Y:S01]  /*0740*/  BSSY.RECONVERGENT B0, `(.L_x_18) ;  /* 0x0000011000007945 */ /* 0x000fe20003800200 */
[----:B---3--:R-:W-:Y:S02]  /*0750*/  DADD R18, R16, R16 ;  /* 0x0000000010127229 */ /* 0x008fe40000000010 */
[----:B----4-:R-:W-:-:S04]  /*0760*/  DADD R10, R2, R6 ;  /* 0x00000000020a7229 */ /* 0x010fc80000000006 */
[----:B------:R-:W-:-:S04]  /*0770*/  DFMA R2, -R24, R12, 1 ;  /* 0x3ff000001802742b */ /* 0x000fc8000000010c */
[----:B------:R-:W-:-:S04]  /*0780*/  DADD R20, R10, -R18 ;  /* 0x000000000a147229 */ /* 0x000fc80000000812 */
[----:B------:R-:W-:-:S08]  /*0790*/  DFMA R2, R12, R2, R12 ;  /* 0x000000020c02722b */ /* 0x000fd0000000000c */
[----:B------:R-:W-:-:S08]  /*07a0*/  DMUL R6, R20, R2 ;  /* 0x0000000214067228 */ /* 0x000fd00000000000 */
[----:B------:R-:W-:-:S08]  /*07b0*/  DFMA R10, -R24, R6, R20 ;  /* 0x00000006180a722b */ /* 0x000fd00000000114 */
[----:B------:R-:W-:Y:S01]  /*07c0*/  DFMA R2, R2, R10, R6 ;  /* 0x0000000a0202722b */ /* 0x000fe20000000006 */
[----:B------:R-:W-:-:S09]  /*07d0*/  FSETP.GEU.AND P1, PT, |R21|, 6.5827683646048100446e-37, PT ;  /* 0x036000001500780b */ /* 0x000fd20003f2e200 */
[----:B------:R-:W-:-:S05]  /*07e0*/  FFMA R6, RZ, R25, R3 ;  /* 0x00000019ff067223 */ /* 0x000fca0000000003 */
[----:B------:R-:W-:-:S13]  /*07f0*/  FSETP.GT.AND P0, PT, |R6|, 1.469367938527859385e-39, PT ;  /* 0x001000000600780b */ /* 0x000fda0003f04200 */
[----:B------:R-:W-:Y:S05]  /*0800*/  @P0 BRA P1, `(.L_x_19) ;  /* 0x0000000000100947 */ /* 0x000fea0000800000 */
[----:B------:R-:W-:-:S07]  /*0810*/  MOV R6, 0x830 ;  /* 0x0000083000067802 */ /* 0x000fce0000000f00 */
[----:B------:R-:W-:Y:S05]  /*0820*/  CALL.REL.NOINC `($__internal_1_$__cuda_sm20_div_rn_f64_full) ;  /* 0x0000001800c07944 */ /* 0x000fea0003c00000 */
[----:B------:R-:W-:Y:S02]  /*0830*/  IMAD.MOV.U32 R2, RZ, RZ, R10 ;  /* 0x000000ffff027224 */ /* 0x000fe400078e000a */
[----:B------:R-:W-:-:S07]  /*0840*/  IMAD.MOV.U32 R3, RZ, RZ, R11 ;  /* 0x000000ffff037224 */ /* 0x000fce00078e000b */
.L_x_19:
[----:B------:R-:W-:Y:S05]  /*0850*/  BSYNC.RECONVERGENT B0 ;  /* 0x0000000000007941 */ /* 0x000fea0003800200 */
.L_x_18:
[----:B------:R-:W0:Y:S08]  /*0860*/  LDC R8, c[0x0][0x398] ;  /* 0x0000e600ff087b82 */ /* 0x000e300000000800 */
[----:B------:R-:W1:Y:S08]  /*0870*/  LDC.64 R10, c[0x0][0x380] ;  /* 0x0000e000ff0a7b82 */ /* 0x000e700000000a00 */
[----:B------:R-:W2:Y:S01]  /*0880*/  LDC.64 R24, c[0x3][0x20] ;  /* 0x00c00800ff187b82 */ /* 0x000ea20000000a00 */
[----:B0-----:R-:W-:-:S02]  /*0890*/  IMAD R6, R5, R8, R8 ;  /* 0x0000000805067224 */ /* 0x001fc400078e0208 */
[----:B------:R-:W-:-:S04]  /*08a0*/  IMAD.MOV R7, RZ, RZ, -R8 ;  /* 0x000000ffff077224 */ /* 0x000fc800078e0a08 */
[----:B------:R-:W-:-:S05]  /*08b0*/  IMAD R6, R7, 0x2, R6 ;  /* 0x0000000207067824 */ /* 0x000fca00078e0206 */
[----:B------:R-:W-:Y:S01]  /*08c0*/  IADD3 R31, PT, PT, R31, R6, R4 ;  /* 0x000000061f1f7210 */ /* 0x000fe20007ffe004 */
[----:B------:R-:W-:-:S04]  /*08d0*/  IMAD.WIDE R6, R8, 0x8, R14 ;  /* 0x0000000808067825 */ /* 0x000fc800078e020e */
[----:B-1----:R-:W-:Y:S02]  /*08e0*/  IMAD.WIDE R10, R31, 0x8, R10 ;  /* 0x000000081f0a7825 */ /* 0x002fe400078e020a */
[----:B------:R-:W3:Y:S04]  /*08f0*/  LDG.E.64 R6, desc[UR4][R6.64] ;  /* 0x0000000406067981 */ /* 0x000ee8000c1e1b00 */
[----:B------:R-:W3:Y:S01]  /*0900*/  LDG.E.64 R10, desc[UR4][R10.64] ;  /* 0x000000040a0a7981 */ /* 0x000ee2000c1e1b00 */
[----:B--2---:R-:W-:Y:S01]  /*0910*/  DMUL R24, R24, R24 ;  /* 0x0000001818187228 */ /* 0x004fe20000000000 */
[----:B------:R-:W-:Y:S01]  /*0920*/  IMAD.MOV.U32 R12, RZ, RZ, 0x1 ;  /* 0x00000001ff0c7424 */ /* 0x000fe200078e00ff */
[----:B------:R-:W-:Y:S04]  /*0930*/  BSSY.RECONVERGENT B0, `(.L_x_20) ;  /* 0x0000016000007945 */ /* 0x000fe80003800200 */
[----:B------:R-:W0:Y:S02]  /*0940*/  MUFU.RCP64H R13, R25 ;  /* 0x00000019000d7308 */ /* 0x000e240000001800 */
[----:B0-----:R-:W-:-:S08]  /*0950*/  DFMA R20, -R24, R12, 1 ;  /* 0x3ff000001814742b */ /* 0x001fd0000000010c */
[----:B------:R-:W-:-:S08]  /*0960*/  DFMA R20, R20, R20, R20 ;  /* 0x000000141414722b */ /* 0x000fd00000000014 */
[----:B------:R-:W-:-:S08]  /*0970*/  DFMA R20, R12, R20, R12 ;  /* 0x000000140c14722b */ /* 0x000fd0000000000c */
[----:B------:R-:W-:-:S08]  /*0980*/  DFMA R22, -R24, R20, 1 ;  /* 0x3ff000001816742b */ /* 0x000fd00000000114 */
[----:B------:R-:W-:Y:S02]  /*0990*/  DFMA R22, R20, R22, R20 ;  /* 0x000000161416722b */ /* 0x000fe40000000014 */
[----:B---3--:R-:W-:-:S08]  /*09a0*/  DADD R12, R6, R10 ;  /* 0x00000000060c7229 */ /* 0x008fd0000000000a */
[----:B------:R-:W-:-:S08]  /*09b0*/  DADD R12, -R18, R12 ;  /* 0x00000000120c7229 */ /* 0x000fd0000000010c */
        /* <DEDUP_REMOVED lines=10> */
[----:B------:R-:W-:Y:S05]  /*0a60*/  CALL.REL.NOINC `($__internal_1_$__cuda_sm20_div_rn_f64_full) ;  /* 0x0000001800307944 */ /* 0x000fea0003c00000 */
[----:B------:R-:W-:Y:S02]  /*0a70*/  IMAD.MOV.U32 R6, RZ, RZ, R10 ;  /* 0x000000ffff067224 */ /* 0x000fe400078e000a */
[----:B------:R-:W-:-:S07]  /*0a80*/  IMAD.MOV.U32 R7, RZ, RZ, R11 ;  /* 0x000000ffff077224 */ /* 0x000fce00078e000b */
.L_x_21:
[----:B------:R-:W-:Y:S05]  /*0a90*/  BSYNC.RECONVERGENT B0 ;  /* 0x0000000000007941 */ /* 0x000fea0003800200 */
.L_x_20:
[----:B------:R-:W2:Y:S01]  /*0aa0*/  LDG.E.64 R10, desc[UR4][R14.64+0x8] ;  /* 0x000008040e0a7981 */ /* 0x000ea2000c1e1b00 */
[----:B------:R-:W0:Y:S03]  /*0ab0*/  LDC.64 R24, c[0x3][0x28] ;  /* 0x00c00a00ff187b82 */ /* 0x000e260000000a00 */
[----:B------:R-:W2:Y:S01]  /*0ac0*/  LDG.E.64 R12, desc[UR4][R14.64+-0x8] ;  /* 0xfffff8040e0c7981 */ /* 0x000ea2000c1e1b00 */
[----:B------:R-:W-:Y:S01]  /*0ad0*/  IMAD.MOV.U32 R20, RZ, RZ, 0x1 ;  /* 0x00000001ff147424 */ /* 0x000fe200078e00ff */
[----:B------:R-:W1:Y:S01]  /*0ae0*/  LDCU.64 UR6, c[0x3][0x8] ;  /* 0x00c00100ff0677ac */ /* 0x000e620008000a00 */
[----:B------:R-:W-:Y:S01]  /*0af0*/  BSSY.RECONVERGENT B0, `(.L_x_22) ;  /* 0x0000018000007945 */ /* 0x000fe20003800200 */
        /* <DEDUP_REMOVED lines=8> */
[----:B------:R-:W-:Y:S01]  /*0b80*/  DFMA R12, R22, R12, R22 ;  /* 0x0000000c160c722b */ /* 0x000fe20000000016 */
[----:B------:R-:W1:Y:S07]  /*0b90*/  LDC.64 R18, c[0x3][0x10] ;  /* 0x00c00400ff127b82 */ /* 0x000e6e0000000a00 */
[----:B------:R-:W-:Y:S01]  /*0ba0*/  DMUL R10, R20, R12 ;  /* 0x0000000c140a7228 */ /* 0x000fe20000000000 */
[----:B------:R-:W-:-:S07]  /*0bb0*/  FSETP.GEU.AND P1, PT, |R21|, 6.5827683646048100446e-37, PT ;  /* 0x036000001500780b */ /* 0x000fce0003f2e200 */
[----:B------:R-:W-:-:S08]  /*0bc0*/  DFMA R14, -R24, R10, R20 ;  /* 0x0000000a180e722b */ /* 0x000fd00000000114 */
[----:B------:R-:W-:Y:S02]  /*0bd0*/  DFMA R10, R12, R14, R10 ;  /* 0x0000000e0c0a722b */ /* 0x000fe4000000000a */
[----:B-1----:R-:W-:Y:S02]  /*0be0*/  DMUL R12, R18, UR6 ;  /* 0x00000006120c7c28 */ /* 0x002fe40008000000 */
[----:B------:R-:W-:-:S06]  /*0bf0*/  DADD R14, R6, R2 ;  /* 0x00000000060e7229 */ /* 0x000fcc0000000002 */
[----:B------:R-:W-:Y:S01]  /*0c00*/  FFMA R8, RZ, R25, R11 ;  /* 0x00000019ff087223 */ /* 0x000fe2000000000b */
[----:B------:R-:W-:-:S04]  /*0c10*/  DMUL R12, R12, R18 ;  /* 0x000000120c0c7228 */ /* 0x000fc80000000000 */
[----:B------:R-:W-:-:S04]  /*0c20*/  FSETP.GT.AND P0, PT, |R8|, 1.469367938527859385e-39, PT ;  /* 0x001000000800780b */ /* 0x000fc80003f04200 */
[----:B------:R-:W-:-:S09]  /*0c30*/  DMUL R2, R12, 0.5 ;  /* 0x3fe000000c027828 */ /* 0x000fd20000000000 */
[----:B------:R-:W-:Y:S05]  /*0c40*/  @P0 BRA P1, `(.L_x_23) ;  /* 0x0000000000080947 */ /* 0x000fea0000800000 */
[----:B------:R-:W-:-:S07]  /*0c50*/  MOV R6, 0xc70 ;  /* 0x00000c7000067802 */ /* 0x000fce0000000f00 */
[----:B------:R-:W-:Y:S05]  /*0c60*/  CALL.REL.NOINC `($__internal_1_$__cuda_sm20_div_rn_f64_full) ;  /* 0x0000001400b07944 */ /* 0x000fea0003c00000 */
.L_x_23:
[----:B------:R-:W-:Y:S05]  /*0c70*/  BSYNC.RECONVERGENT B0 ;  /* 0x0000000000007941 */ /* 0x000fea0003800200 */
.L_x_22:
[----:B------:R-:W0:Y:S01]  /*0c80*/  LDC.64 R6, c[0x3][RZ] ;  /* 0x00c00000ff067b82 */ /* 0x000e220000000a00 */
[----:B------:R-:W1:Y:S01]  /*0c90*/  LDCU.64 UR6, c[0x3][0x30] ;  /* 0x00c00600ff0677ac */ /* 0x000e620008000a00 */
[----:B------:R-:W-:-:S06]  /*0ca0*/  DADD R14, R14, R10 ;  /* 0x000000000e0e7229 */ /* 0x000fcc000000000a */
[----:B------:R-:W2:Y:S02]  /*0cb0*/  LDC.64 R18, c[0x0][0x388] ;  /* 0x0000e200ff127b82 */ /* 0x000ea40000000a00 */
[----:B------:R-:W-:-:S06]  /*0cc0*/  DFMA R2, R14, R2, R16 ;  /* 0x000000020e02722b */ /* 0x000fcc0000000010 */
[----:B------:R-:W1:Y:S01]  /*0cd0*/  LDC.64 R12, c[0x3][0x10] ;  /* 0x00c00400ff0c7b82 */ /* 0x000e620000000a00 */
[----:B0-----:R-:W-:Y:S01]  /*0ce0*/  DADD R6, R6, R6 ;  /* 0x0000000006067229 */ /* 0x001fe20000000006 */
[----:B--2---:R-:W-:-:S05]  /*0cf0*/  IMAD.WIDE R14, R0, 0x8, R18 ;  /* 0x00000008000e7825 */ /* 0x004fca00078e0212 */
[----:B------:R0:W-:Y:S02]  /*0d00*/  STG.E.64 desc[UR4][R14.64], R2 ;  /* 0x000000020e007986 */ /* 0x0001e4000c101b04 */
[----:B-1----:R-:W-:-:S08]  /*0d10*/  DFMA R12, R12, UR6, R6 ;  /* 0x000000060c0c7c2b */ /* 0x002fd00008000006 */
[----:B------:R-:W-:-:S14]  /*0d20*/  DSETP.NEU.AND P0, PT, |R12|, +INF , PT ;  /* 0x7ff000000c00742a */ /* 0x000fdc0003f0d200 */
[----:B------:R-:W-:Y:S01]  /*0d30*/  @!P0 DMUL R10, RZ, R12 ;  /* 0x0000000cff0a8228 */ /* 0x000fe20000000000 */
[----:B------:R-:W-:Y:S01]  /*0d40*/  @!P0 IMAD.MOV.U32 R8, RZ, RZ, 0x1 ;  /* 0x00000001ff088424 */ /* 0x000fe200078e00ff */
[----:B0-----:R-:W-:Y:S09]  /*0d50*/  @!P0 BRA `(.L_x_24) ;  /* 0x0000000000688947 */ /* 0x001ff20003800000 */
[----:B------:R-:W-:Y:S01]  /*0d60*/  UMOV UR6, 0x6dc9c883 ;  /* 0x6dc9c88300067882 */ /* 0x000fe20000000000 */
[----:B------:R-:W-:Y:S01]  /*0d70*/  UMOV UR7, 0x3fe45f30 ;  /* 0x3fe45f3000077882 */ /* 0x000fe20000000000 */
[C---:B------:R-:W-:Y:S02]  /*0d80*/  DSETP.GE.AND P0, PT, |R12|.reuse, 2.14748364800000000000e+09, PT ;  /* 0x41e000000c00742a */ /* 0x040fe40003f06200 */
[----:B------:R-:W-:Y:S01]  /*0d90*/  DMUL R14, R12, UR6 ;  /* 0x000000060c0e7c28 */ /* 0x000fe20008000000 */
[----:B------:R-:W-:Y:S01]  /*0da0*/  UMOV UR6, 0x54442d18 ;  /* 0x54442d1800067882 */ /* 0x000fe20000000000 */
[----:B------:R-:W-:-:S04]  /*0db0*/  UMOV UR7, 0x3ff921fb ;  /* 0x3ff921fb00077882 */ /* 0x000fc80000000000 */
[----:B------:R-:W0:Y:S08]  /*0dc0*/  F2I.F64 R8, R14 ;  /* 0x0000000e00087311 */ /* 0x000e300000301100 */
[----:B0-----:R-:W0:Y:S02]  /*0dd0*/  I2F.F64 R10, R8 ;  /* 0x00000008000a7312 */ /* 0x001e240000201c00 */
[----:B0-----:R-:W-:Y:S01]  /*0de0*/  DFMA R16, R10, -UR6, R12 ;  /* 0x800000060a107c2b */ /* 0x001fe2000800000c */
[----:B------:R-:W-:Y:S01]  /*0df0*/  UMOV UR6, 0x33145c00 ;  /* 0x33145c0000067882 */ /* 0x000fe20000000000 */
[----:B------:R-:W-:-:S06]  /*0e00*/  UMOV UR7, 0x3c91a626 ;  /* 0x3c91a62600077882 */ /* 0x000fcc0000000000 */
[----:B------:R-:W-:Y:S01]  /*0e10*/  DFMA R16, R10, -UR6, R16 ;  /* 0x800000060a107c2b */ /* 0x000fe20008000010 */
[----:B------:R-:W-:Y:S01]  /*0e20*/  UMOV UR6, 0x252049c0 ;  /* 0x252049c000067882 */ /* 0x000fe20000000000 */
[----:B------:R-:W-:-:S06]  /*0e30*/  UMOV UR7, 0x397b839a ;  /* 0x397b839a00077882 */ /* 0x000fcc0000000000 */
[----:B------:R-:W-:Y:S01]  /*0e40*/  DFMA R10, R10, -UR6, R16 ;  /* 0x800000060a0a7c2b */ /* 0x000fe20008000010 */
[----:B------:R-:W-:Y:S10]  /*0e50*/  @!P0 BRA `(.L_x_25) ;  /* 0x0000000000248947 */ /* 0x000ff40003800000 */
[----:B------:R-:W-:Y:S01]  /*0e60*/  BSSY.RECONVERGENT B0, `(.L_x_26) ;  /* 0x0000005000007945 */ /* 0x000fe20003800200 */
[----:B------:R-:W-:Y:S01]  /*0e70*/  IMAD.MOV.U32 R20, RZ, RZ, R12 ;  /* 0x000000ffff147224 */ /* 0x000fe200078e000c */
[----:B------:R-:W-:Y:S01]  /*0e80*/  MOV R8, 0xeb0 ;  /* 0x00000eb000087802 */ /* 0x000fe20000000f00 */
[----:B------:R-:W-:-:S07]  /*0e90*/  IMAD.MOV.U32 R11, RZ, RZ, R13 ;  /* 0x000000ffff0b7224 */ /* 0x000fce00078e000d */
[----:B------:R-:W-:Y:S05]  /*0ea0*/  CALL.REL.NOINC `($_Z6layer1PdS_iiiiiiiiiS_S_$__internal_trig_reduction_slowpathd) ;  /* 0x0000001800907944 */ /* 0x000fea0003c00000 */
[----:B------:R-:W-:Y:S05]  /*0eb0*/  BSYNC.RECONVERGENT B0 ;  /* 0x0000000000007941 */ /* 0x000fea0003800200 */
.L_x_26:
[----:B------:R-:W-:Y:S02]  /*0ec0*/  IMAD.MOV.U32 R8, RZ, RZ, R12 ;  /* 0x000000ffff087224 */ /* 0x000fe400078e000c */
[----:B------:R-:W-:Y:S02]  /*0ed0*/  IMAD.MOV.U32 R10, RZ, RZ, R20 ;  /* 0x000000ffff0a7224 */ /* 0x000fe400078e0014 */
[----:B------:R-:W-:-:S07]  /*0ee0*/  IMAD.MOV.U32 R11, RZ, RZ, R21 ;  /* 0x000000ffff0b7224 */ /* 0x000fce00078e0015 */
.L_x_25:
[----:B------:R-:W-:-:S07]  /*0ef0*/  VIADD R8, R8, 0x1 ;  /* 0x0000000108087836 */ /* 0x000fce0000000000 */
.L_x_24:
[----:B------:R-:W0:Y:S01]  /*0f00*/  LDCU.64 UR6, c[0x4][0x8] ;  /* 0x01000100ff0677ac */ /* 0x000e220008000a00 */
[C---:B------:R-:W-:Y:S01]  /*0f10*/  IMAD.SHL.U32 R12, R8.reuse, 0x40, RZ ;  /* 0x00000040080c7824 */ /* 0x040fe200078e00ff */
[----:B------:R-:W-:Y:S01]  /*0f20*/  LOP3.LUT R24, R8, 0x1, RZ, 0xc0, !PT ;  /* 0x0000000108187812 */ /* 0x000fe200078ec0ff */
[----:B------:R-:W-:Y:S01]  /*0f30*/  IMAD.MOV.U32 R28, RZ, RZ, 0x20fd8164 ;  /* 0x20fd8164ff1c7424 */ /* 0x000fe200078e00ff */
[----:B------:R-:W1:Y:S02]  /*0f40*/  LDCU.64 UR8, c[0x3][0x18] ;  /* 0x00c00300ff0877ac */ /* 0x000e640008000a00 */
[----:B------:R-:W-:-:S04]  /*0f50*/  LOP3.LUT R12, R12, 0x40, RZ, 0xc0, !PT ;  /* 0x000000400c0c7812 */ /* 0x000fc800078ec0ff */
[----:B0-----:R-:W-:Y:S01]  /*0f60*/  IADD3 R26, P0, PT, R12, UR6, RZ ;  /* 0x000000060c1a7c10 */ /* 0x001fe2000ff1e0ff */
[----:B------:R-:W0:Y:S04]  /*0f70*/  LDCU UR6, c[0x3][0x3c] ;  /* 0x00c00780ff0677ac */ /* 0x000e280008000800 */
[----:B------:R-:W-:-:S05]  /*0f80*/  IMAD.X R27, RZ, RZ, UR7, P0 ;  /* 0x00000007ff1b7e24 */ /* 0x000fca00080e06ff */
[----:B------:R-:W2:Y:S04]  /*0f90*/  LDG.E.128.CONSTANT R12, desc[UR4][R26.64] ;  /* 0x000000041a0c7981 */ /* 0x000ea8000c1e9d00 */
[----:B------:R-:W3:Y:S04]  /*0fa0*/  LDG.E.128.CONSTANT R16, desc[UR4][R26.64+0x10] ;  /* 0x000010041a107981 */ /* 0x000ee8000c1e9d00 */
[----:B------:R4:W5:Y:S01]  /*0fb0*/  LDG.E.128.CONSTANT R20, desc[UR4][R26.64+0x20] ;  /* 0x000020041a147981 */ /* 0x000962000c1e9d00 */
[----:B------:R-:W-:Y:S01]  /*0fc0*/  ISETP.NE.U32.AND P0, PT, R24, 0x1, PT ;  /* 0x000000011800780c */ /* 0x000fe20003f05070 */
[----:B------:R-:W-:Y:S01]  /*0fd0*/  IMAD.MOV.U32 R24, RZ, RZ, 0x3da8ff83 ;  /* 0x3da8ff83ff187424 */ /* 0x000fe200078e00ff */
[----:B-1----:R-:W-:Y:S01]  /*0fe0*/  DMUL R6, R6, UR8 ;  /* 0x0000000806067c28 */ /* 0x002fe20008000000 */
[----:B------:R-:W-:Y:S01]  /*0ff0*/  BSSY.RECONVERGENT B0, `(.L_x_27) ;  /* 0x000002c000007945 */ /* 0x000fe20003800200 */
[----:B------:R-:W-:-:S02]  /*1000*/  FSEL R28, R28, -8.06006814911005101289e+34, !P0 ;  /* 0xf9785eba1c1c7808 */ /* 0x000fc40004000000 */
[----:B------:R-:W-:Y:S01]  /*1010*/  FSEL R29, -R24, 0.11223486810922622681, !P0 ;  /* 0x3de5db65181d7808 */ /* 0x000fe20004000100 */
[----:B------:R-:W-:Y:S01]  /*1020*/  DMUL R24, R10, R10 ;  /* 0x0000000a0a187228 */ /* 0x000fe20000000000 */
[----:B----4-:R-:W1:Y:S02]  /*1030*/  LDC R26, c[0x3][0x50] ;  /* 0x00c01400ff1a7b82 */ /* 0x010e640000000800 */
[----:B-1----:R-:W-:-:S05]  /*1040*/  IADD3 R9, PT, PT, R9, -0x1, R26 ;  /* 0xffffffff09097810 */ /* 0x002fca0007ffe01a */
[----:B--2---:R-:W-:-:S08]  /*1050*/  DFMA R12, R24, R28, R12 ;  /* 0x0000001c180c722b */ /* 0x004fd0000000000c */
[----:B------:R-:W-:Y:S02]  /*1060*/  DFMA R28, R24, R12, R14 ;  /* 0x0000000c181c722b */ /* 0x000fe4000000000e */
[----:B------:R-:W1:Y:S01]  /*1070*/  LDC.64 R12, c[0x3][0x38] ;  /* 0x00c00e00ff0c7b82 */ /* 0x000e620000000a00 */
[----:B0-----:R-:W1:Y:S01]  /*1080*/  MUFU.RCP64H R15, UR6 ;  /* 0x00000006000f7d08 */ /* 0x001e620008001800 */
[----:B------:R-:W-:-:S04]  /*1090*/  IMAD.MOV.U32 R14, RZ, RZ, 0x1 ;  /* 0x00000001ff0e7424 */ /* 0x000fc800078e00ff */
[----:B---3--:R-:W-:-:S08]  /*10a0*/  DFMA R16, R24, R28, R16 ;  /* 0x0000001c1810722b */ /* 0x008fd00000000010 */
[----:B------:R-:W-:-:S08]  /*10b0*/  DFMA R18, R24, R16, R18 ;  /* 0x000000101812722b */ /* 0x000fd00000000012 */
[----:B-----5:R-:W-:Y:S02]  /*10c0*/  DFMA R18, R24, R18, R20 ;  /* 0x000000121812722b */ /* 0x020fe40000000014 */
[----:B-1----:R-:W-:-:S06]  /*10d0*/  DFMA R16, R14, -R12, 1 ;  /* 0x3ff000000e10742b */ /* 0x002fcc000000080c */
[----:B------:R-:W-:Y:S02]  /*10e0*/  DFMA R18, R24, R18, R22 ;  /* 0x000000121812722b */ /* 0x000fe40000000016 */
[----:B------:R-:W-:-:S08]  /*10f0*/  DFMA R16, R16, R16, R16 ;  /* 0x000000101010722b */ /* 0x000fd00000000010 */
[----:B------:R-:W-:Y:S01]  /*1100*/  DFMA R16, R14, R16, R14 ;  /* 0x000000100e10722b */ /* 0x000fe2000000000e */
[----:B------:R-:W0:Y:S07]  /*1110*/  I2F.F64 R14, R9 ;  /* 0x00000009000e7312 */ /* 0x000e2e0000201c00 */
[----:B------:R-:W-:Y:S02]  /*1120*/  DFMA R26, R16, -R12, 1 ;  /* 0x3ff00000101a742b */ /* 0x000fe4000000080c */
[----:B0-----:R-:W-:-:S06]  /*1130*/  DMUL R6, R6, R14 ;  /* 0x0000000e06067228 */ /* 0x001fcc0000000000 */
[----:B------:R-:W-:-:S08]  /*1140*/  DFMA R14, R16, R26, R16 ;  /* 0x0000001a100e722b */ /* 0x000fd00000000010 */
[----:B------:R-:W-:Y:S01]  /*1150*/  DMUL R16, R6, R14 ;  /* 0x0000000e06107228 */ /* 0x000fe20000000000 */
[----:B------:R-:W-:-:S07]  /*1160*/  FSETP.GEU.AND P2, PT, |R7|, 6.5827683646048100446e-37, PT ;  /* 0x036000000700780b */ /* 0x000fce0003f4e200 */
[----:B------:R-:W-:Y:S02]  /*1170*/  DFMA R20, R16, -R12, R6 ;  /* 0x8000000c1014722b */ /* 0x000fe40000000006 */
[----:B------:R-:W-:Y:S02]  /*1180*/  DFMA R12, R18, R10, R10 ;  /* 0x0000000a120c722b */ /* 0x000fe4000000000a */
[----:B------:R-:W-:-:S04]  /*1190*/  DFMA R18, R24, R18, 1 ;  /* 0x3ff000001812742b */ /* 0x000fc80000000012 */
[----:B------:R-:W-:-:S06]  /*11a0*/  DFMA R10, R14, R20, R16 ;  /* 0x000000140e0a722b */ /* 0x000fcc0000000010 */
[----:B------:R-:W-:Y:S02]  /*11b0*/  FSEL R14, R18, R12, !P0 ;  /* 0x0000000c120e7208 */ /* 0x000fe40004000000 */
[----:B------:R-:W-:Y:S02]  /*11c0*/  FSEL R15, R19, R13, !P0 ;  /* 0x0000000d130f7208 */ /* 0x000fe40004000000 */
[----:B------:R-:W-:Y:S01]  /*11d0*/  FFMA R9, RZ, UR6, R11 ;  /* 0x00000006ff097c23 */ /* 0x000fe2000800000b */
[----:B------:R-:W-:-:S03]  /*11e0*/  LOP3.LUT P0, RZ, R8, 0x2, RZ, 0xc0, !PT ;  /* 0x0000000208ff7812 */ /* 0x000fc6000780c0ff */
[----:B------:R-:W-:Y:S01]  /*11f0*/  DADD R12, RZ, -R14 ;  /* 0x00000000ff0c7229 */ /* 0x000fe2000000080e */
[----:B------:R-:W-:-:S09]  /*1200*/  FSETP.GT.AND P1, PT, |R9|, 1.469367938527859385e-39, PT ;  /* 0x001000000900780b */ /* 0x000fd20003f24200 */
[----:B------:R-:W-:Y:S02]  /*1210*/  FSEL R14, R14, R12, !P0 ;  /* 0x0000000c0e0e7208 */ /* 0x000fe40004000000 */
[----:B------:R-:W-:Y:S02]  /*1220*/  FSEL R15, R15, R13, !P0 ;  /* 0x0000000d0f0f7208 */ /* 0x000fe40004000000 */
[----:B------:R-:W-:Y:S05]  /*1230*/  @P1 BRA P2, `(.L_x_28) ;  /* 0x00000000001c1947 */ /* 0x000fea0001000000 */
[----:B------:R-:W0:Y:S01]  /*1240*/  LDCU.64 UR6, c[0x3][0x38] ;  /* 0x00c00700ff0677ac */ /* 0x000e220008000a00 */
[----:B------:R-:W-:Y:S01]  /*1250*/  IMAD.MOV.U32 R20, RZ, RZ, R6 ;  /* 0x000000ffff147224 */ /* 0x000fe200078e0006 */
[----:B------:R-:W-:Y:S01]  /*1260*/  MOV R6, 0x12b0 ;  /* 0x000012b000067802 */ /* 0x000fe20000000f00 */
[----:B------:R-:W-:Y:S02]  /*1270*/  IMAD.MOV.U32 R21, RZ, RZ, R7 ;  /* 0x000000ffff157224 */ /* 0x000fe400078e0007 */
[----:B0-----:R-:W-:Y:S02]  /*1280*/  IMAD.U32 R24, RZ, RZ, UR6 ;  /* 0x00000006ff187e24 */ /* 0x001fe4000f8e00ff */
[----:B------:R-:W-:-:S07]  /*1290*/  IMAD.U32 R25, RZ, RZ, UR7 ;  /* 0x00000007ff197e24 */ /* 0x000fce000f8e00ff */
[----:B------:R-:W-:Y:S05]  /*12a0*/  CALL.REL.NOINC `($__internal_1_$__cuda_sm20_div_rn_f64_full) ;  /* 0x0000001000207944 */ /* 0x000fea0003c00000 */
.L_x_28:
[----:B------:R-:W-:Y:S05]  /*12b0*/  BSYNC.RECONVERGENT B0 ;  /* 0x0000000000007941 */ /* 0x000fea0003800200 */
.L_x_27:
[----:B------:R-:W-:Y:S01]  /*12c0*/  DSETP.NEU.AND P0, PT, |R10|, +INF , PT ;  /* 0x7ff000000a00742a */ /* 0x000fe20003f0d200 */
[----:B------:R-:W-:-:S13]  /*12d0*/  BSSY.RECONVERGENT B0, `(.L_x_29) ;  /* 0x000001a000007945 */ /* 0x000fda0003800200 */
[----:B------:R-:W-:Y:S01]  /*12e0*/  @!P0 DMUL R6, RZ, R10 ;  /* 0x0000000aff068228 */ /* 0x000fe20000000000 */
[----:B------:R-:W-:Y:S01]  /*12f0*/  @!P0 IMAD.MOV.U32 R24, RZ, RZ, RZ ;  /* 0x000000ffff188224 */ /* 0x000fe200078e00ff */
[----:B------:R-:W-:Y:S09]  /*1300*/  @!P0 BRA `(.L_x_30) ;  /* 0x0000000000588947 */ /* 0x000ff20003800000 */
[----:B------:R-:W-:Y:S01]  /*1310*/  UMOV UR6, 0x6dc9c883 ;  /* 0x6dc9c88300067882 */ /* 0x000fe20000000000 */
[----:B------:R-:W-:Y:S01]  /*1320*/  UMOV UR7, 0x3fe45f30 ;  /* 0x3fe45f3000077882 */ /* 0x000fe20000000000 */
[C---:B------:R-:W-:Y:S02]  /*1330*/  DSETP.GE.AND P0, PT, |R10|.reuse, 2.14748364800000000000e+09, PT ;  /* 0x41e000000a00742a */ /* 0x040fe40003f06200 */
[----:B------:R-:W-:Y:S01]  /*1340*/  DMUL R24, R10, UR6 ;  /* 0x000000060a187c28 */ /* 0x000fe20008000000 */
[----:B------:R-:W-:Y:S01]  /*1350*/  UMOV UR6, 0x54442d18 ;  /* 0x54442d1800067882 */ /* 0x000fe20000000000 */
[----:B------:R-:W-:-:S08]  /*1360*/  UMOV UR7, 0x3ff921fb ;  /* 0x3ff921fb00077882 */ /* 0x000fd00000000000 */
        /* <DEDUP_REMOVED lines=10> */
[----:B------:R-:W-:Y:S01]  /*1410*/  IMAD.MOV.U32 R20, RZ, RZ, R10 ;  /* 0x000000ffff147224 */ /* 0x000fe200078e000a */
[----:B------:R-:W-:-:S07]  /*1420*/  MOV R8, 0x1440 ;  /* 0x0000144000087802 */ /* 0x000fce0000000f00 */
[----:B------:R-:W-:Y:S05]  /*1430*/  CALL.REL.NOINC `($_Z6layer1PdS_iiiiiiiiiS_S_$__internal_trig_reduction_slowpathd) ;  /* 0x00000014002c7944 */ /* 0x000fea0003c00000 */
[----:B------:R-:W-:Y:S02]  /*1440*/  IMAD.MOV.U32 R24, RZ, RZ, R12 ;  /* 0x000000ffff187224 */ /* 0x000fe400078e000c */
[----:B------:R-:W-:Y:S02]  /*1450*/  IMAD.MOV.U32 R6, RZ, RZ, R20 ;  /* 0x000000ffff067224 */ /* 0x000fe400078e0014 */
[----:B------:R-:W-:-:S07]  /*1460*/  IMAD.MOV.U32 R7, RZ, RZ, R21 ;  /* 0x000000ffff077224 */ /* 0x000fce00078e0015 */
.L_x_30:
[----:B------:R-:W-:Y:S05]  /*1470*/  BSYNC.RECONVERGENT B0 ;  /* 0x0000000000007941 */ /* 0x000fea0003800200 */
.L_x_29:
        /* <DEDUP_REMOVED lines=14> */
[----:B------:R-:W-:Y:S02]  /*1560*/  BSSY.RECONVERGENT B0, `(.L_x_31) ;  /* 0x000002d000007945 */ /* 0x000fe40003800200 */
[----:B------:R-:W-:-:S02]  /*1570*/  FSEL R28, R28, -8.06006814911005101289e+34, !P0 ;  /* 0xf9785eba1c1c7808 */ /* 0x000fc40004000000 */
[----:B------:R-:W-:Y:S01]  /*1580*/  FSEL R29, -R12, 0.11223486810922622681, !P0 ;  /* 0x3de5db650c1d7808 */ /* 0x000fe20004000100 */
[----:B------:R-:W-:Y:S01]  /*1590*/  DMUL R12, R6, R6 ;  /* 0x00000006060c7228 */ /* 0x000fe20000000000 */
[----:B----4-:R-:W4:Y:S02]  /*15a0*/  LDC R26, c[0x3][0x54] ;  /* 0x00c01500ff1a7b82 */ /* 0x010f240000000800 */
[----:B----4-:R-:W-:-:S05]  /*15b0*/  IADD3 R5, PT, PT, R5, -0x1, R26 ;  /* 0xffffffff05057810 */ /* 0x010fca0007ffe01a */
[----:B--2---:R-:W-:-:S08]  /*15c0*/  DFMA R8, R12, R28, R8 ;  /* 0x0000001c0c08722b */ /* 0x004fd00000000008 */
[C---:B------:R-:W-:Y:S02]  /*15d0*/  DFMA R10, R12.reuse, R8, R10 ;  /* 0x000000080c0a722b */ /* 0x040fe4000000000a */
[----:B------:R-:W2:Y:S06]  /*15e0*/  LDC.64 R8, c[0x3][0x40] ;  /* 0x00c01000ff087b82 */ /* 0x000eac0000000a00 */
[----:B---3--:R-:W-:Y:S02]  /*15f0*/  DFMA R16, R12, R10, R16 ;  /* 0x0000000a0c10722b */ /* 0x008fe40000000010 */
[----:B0-----:R-:W2:Y:S01]  /*1600*/  MUFU.RCP64H R11, UR6 ;  /* 0x00000006000b7d08 */ /* 0x001ea20008001800 */
[----:B------:R-:W-:-:S05]  /*1610*/  IMAD.MOV.U32 R10, RZ, RZ, 0x1 ;  /* 0x00000001ff0a7424 */ /* 0x000fca00078e00ff */
[C---:B------:R-:W-:Y:S01]  /*1620*/  DFMA R16, R12.reuse, R16, R18 ;  /* 0x000000100c10722b */ /* 0x040fe20000000012 */
[----:B------:R-:W1:Y:S07]  /*1630*/  LDC.64 R18, c[0x3][0x20] ;  /* 0x00c00800ff127b82 */ /* 0x000e6e0000000a00 */
[----:B-----5:R-:W-:Y:S02]  /*1640*/  DFMA R16, R12, R16, R20 ;  /* 0x000000100c10722b */ /* 0x020fe40000000014 */
[----:B--2---:R-:W-:-:S06]  /*1650*/  DFMA R20, R10, -R8, 1 ;  /* 0x3ff000000a14742b */ /* 0x004fcc0000000808 */
[----:B------:R-:W-:Y:S02]  /*1660*/  DFMA R16, R12, R16, R22 ;  /* 0x000000100c10722b */ /* 0x000fe40000000016 */
[----:B------:R-:W-:-:S06]  /*1670*/  DFMA R20, R20, R20, R20 ;  /* 0x000000141414722b */ /* 0x000fcc0000000014 */
[----:B------:R-:W-:Y:S02]  /*1680*/  DFMA R6, R16, R6, R6 ;  /* 0x000000061006722b */ /* 0x000fe40000000006 */
[----:B-1----:R-:W-:Y:S02]  /*1690*/  DMUL R18, R18, UR8 ;  /* 0x0000000812127c28 */ /* 0x002fe40008000000 */
[----:B------:R-:W-:Y:S01]  /*16a0*/  DFMA R10, R10, R20, R10 ;  /* 0x000000140a0a722b */ /* 0x000fe2000000000a */
[----:B------:R-:W0:Y:S01]  /*16b0*/  I2F.F64 R20, R5 ;  /* 0x0000000500147312 */ /* 0x000e220000201c00 */
[----:B------:R-:W-:-:S06]  /*16c0*/  DFMA R12, R12, R16, 1 ;  /* 0x3ff000000c0c742b */ /* 0x000fcc0000000010 */
[----:B------:R-:W-:-:S04]  /*16d0*/  DFMA R26, R10, -R8, 1 ;  /* 0x3ff000000a1a742b */ /* 0x000fc80000000808 */
[----:B------:R-:W-:Y:S02]  /*16e0*/  FSEL R12, R12, R6, !P0 ;  /* 0x000000060c0c7208 */ /* 0x000fe40004000000 */
[----:B------:R-:W-:Y:S02]  /*16f0*/  FSEL R13, R13, R7, !P0 ;  /* 0x000000070d0d7208 */ /* 0x000fe40004000000 */
[----:B------:R-:W-:Y:S01]  /*1700*/  DFMA R10, R10, R26, R10 ;  /* 0x0000001a0a0a722b */ /* 0x000fe2000000000a */
[----:B------:R-:W-:Y:S01]  /*1710*/  LOP3.LUT P0, RZ, R24, 0x2, RZ, 0xc0, !PT ;  /* 0x0000000218ff7812 */ /* 0x000fe2000780c0ff */
[----:B0-----:R-:W-:Y:S02]  /*1720*/  DMUL R20, R18, R20 ;  /* 0x0000001412147228 */ /* 0x001fe40000000000 */
[----:B------:R-:W-:-:S06]  /*1730*/  DADD R6, RZ, -R12 ;  /* 0x00000000ff067229 */ /* 0x000fcc000000080c */
[----:B------:R-:W-:Y:S02]  /*1740*/  DMUL R18, R20, R10 ;  /* 0x0000000a14127228 */ /* 0x000fe40000000000 */
[----:B------:R-:W-:Y:S02]  /*1750*/  FSETP.GEU.AND P1, PT, |R21|, 6.5827683646048100446e-37, PT ;  /* 0x036000001500780b */ /* 0x000fe40003f2e200 */
[----:B------:R-:W-:Y:S02]  /*1760*/  FSEL R6, R12, R6, !P0 ;  /* 0x000000060c067208 */ /* 0x000fe40004000000 */
[----:B------:R-:W-:Y:S02]  /*1770*/  FSEL R7, R13, R7, !P0 ;  /* 0x000000070d077208 */ /* 0x000fe40004000000 */
[----:B------:R-:W-:-:S04]  /*1780*/  DFMA R8, R18, -R8, R20 ;  /* 0x800000081208722b */ /* 0x000fc80000000014 */
[----:B------:R-:W-:-:S04]  /*1790*/  DMUL R14, R14, R6 ;  /* 0x000000060e0e7228 */ /* 0x000fc80000000000 */
[----:B------:R-:W-:-:S10]  /*17a0*/  DFMA R10, R10, R8, R18 ;  /* 0x000000080a0a722b */ /* 0x000fd40000000012 */
[----:B------:R-:W-:-:S05]  /*17b0*/  FFMA R5, RZ, UR6, R11 ;  /* 0x00000006ff057c23 */ /* 0x000fca000800000b */
[----:B------:R-:W-:-:S13]  /*17c0*/  FSETP.GT.AND P0, PT, |R5|, 1.469367938527859385e-39, PT ;  /* 0x001000000500780b */ /* 0x000fda0003f04200 */
[----:B------:R-:W-:Y:S05]  /*17d0*/  @P0 BRA P1, `(.L_x_32) ;  /* 0x0000000000140947 */ /* 0x000fea0000800000 */
[----:B------:R-:W0:Y:S01]  /*17e0*/  LDCU.64 UR6, c[0x3][0x40] ;  /* 0x00c00800ff0677ac */ /* 0x000e220008000a00 */
[----:B------:R-:W-:Y:S01]  /*17f0*/  MOV R6, 0x1830 ;  /* 0x0000183000067802 */ /* 0x000fe20000000f00 */
[----:B0-----:R-:W-:Y:S02]  /*1800*/  IMAD.U32 R24, RZ, RZ, UR6 ;  /* 0x00000006ff187e24 */ /* 0x001fe4000f8e00ff */
[----:B------:R-:W-:-:S07]  /*1810*/  IMAD.U32 R25, RZ, RZ, UR7 ;  /* 0x00000007ff197e24 */ /* 0x000fce000f8e00ff */
[----:B------:R-:W-:Y:S05]  /*1820*/  CALL.REL.NOINC `($__internal_1_$__cuda_sm20_div_rn_f64_full) ;  /* 0x0000000800c07944 */ /* 0x000fea0003c00000 */
.L_x_32:
[----:B------:R-:W-:Y:S05]  /*1830*/  BSYNC.RECONVERGENT B0 ;  /* 0x0000000000007941 */ /* 0x000fea0003800200 */
.L_x_31:
        /* <DEDUP_REMOVED lines=27> */
.L_x_34:
[----:B------:R-:W-:Y:S05]  /*19f0*/  BSYNC.RECONVERGENT B0 ;  /* 0x0000000000007941 */ /* 0x000fea0003800200 */
.L_x_33:
[----:B------:R-:W0:Y:S01]  /*1a00*/  LDCU.64 UR6, c[0x4][0x8] ;  /* 0x01000100ff0677ac */ /* 0x000e220008000a00 */
[C---:B------:R-:W-:Y:S01]  /*1a10*/  IMAD.SHL.U32 R8, R5.reuse, 0x40, RZ ;  /* 0x0000004005087824 */ /* 0x040fe200078e00ff */
[----:B------:R-:W-:Y:S01]  /*1a20*/  LOP3.LUT R12, R5, 0x1, RZ, 0xc0, !PT ;  /* 0x00000001050c7812 */ /* 0x000fe200078ec0ff */
[----:B------:R-:W-:Y:S01]  /*1a30*/  IMAD.MOV.U32 R26, RZ, RZ, 0x20fd8164 ;  /* 0x20fd8164ff1a7424 */ /* 0x000fe200078e00ff */
[----:B------:R-:W1:Y:S02]  /*1a40*/  LDCU.64 UR8, c[0x3][URZ] ;  /* 0x00c00000ff0877ac */ /* 0x000e640008000a00 */
[----:B------:R-:W-:-:S04]  /*1a50*/  LOP3.LUT R8, R8, 0x40, RZ, 0xc0, !PT ;  /* 0x0000004008087812 */ /* 0x000fc800078ec0ff */
[----:B0-----:R-:W-:Y:S01]  /*1a60*/  IADD3 R24, P0, PT, R8, UR6, RZ ;  /* 0x0000000608187c10 */ /* 0x001fe2000ff1e0ff */
[----:B------:R-:W-:Y:S01]  /*1a70*/  IMAD.MOV.U32 R27, RZ, RZ, 0x3da8ff83 ;  /* 0x3da8ff83ff1b7424 */ /* 0x000fe200078e00ff */
[----:B------:R-:W0:Y:S03]  /*1a80*/  LDCU UR6, c[0x3][0x4c] ;  /* 0x00c00980ff0677ac */ /* 0x000e260008000800 */
[----:B------:R-:W-:-:S05]  /*1a90*/  IMAD.X R25, RZ, RZ, UR7, P0 ;  /* 0x00000007ff197e24 */ /* 0x000fca00080e06ff */
[----:B------:R-:W2:Y:S04]  /*1aa0*/  LDG.E.128.CONSTANT R8, desc[UR4][R24.64] ;  /* 0x0000000418087981 */ /* 0x000ea8000c1e9d00 */
[----:B------:R-:W3:Y:S04]  /*1ab0*/  LDG.E.128.CONSTANT R16, desc[UR4][R24.64+0x10] ;  /* 0x0000100418107981 */ /* 0x000ee8000c1e9d00 */
[----:B------:R4:W5:Y:S01]  /*1ac0*/  LDG.E.128.CONSTANT R20, desc[UR4][R24.64+0x20] ;  /* 0x0000200418147981 */ /* 0x000962000c1e9d00 */
[----:B------:R-:W-:Y:S01]  /*1ad0*/  ISETP.NE.U32.AND P0, PT, R12, 0x1, PT ;  /* 0x000000010c00780c */ /* 0x000fe20003f05070 */
[----:B------:R-:W-:Y:S01]  /*1ae0*/  DMUL R12, R6, R6 ;  /* 0x00000006060c7228 */ /* 0x000fe20000000000 */
[----:B------:R-:W-:Y:S02]  /*1af0*/  BSSY.RECONVERGENT B0, `(.L_x_35) ;  /* 0x000002c000007945 */ /* 0x000fe40003800200 */
[----:B------:R-:W-:-:S02]  /*1b00*/  FSEL R26, R26, -8.06006814911005101289e+34, !P0 ;  /* 0xf9785eba1a1a7808 */ /* 0x000fc40004000000 */
[----:B------:R-:W-:-:S06]  /*1b10*/  FSEL R27, -R27, 0.11223486810922622681, !P0 ;  /* 0x3de5db651b1b7808 */ /* 0x000fcc0004000100 */
[C---:B--2---:R-:W-:Y:S01]  /*1b20*/  DFMA R26, R12.reuse, R26, R8 ;  /* 0x0000001a0c1a722b */ /* 0x044fe20000000008 */
[----:B------:R-:W4:Y:S07]  /*1b30*/  LDC.64 R8, c[0x3][0x48] ;  /* 0x00c01200ff087b82 */ /* 0x000f2e0000000a00 */
[----:B------:R-:W-:Y:S01]  /*1b40*/  DFMA R26, R12, R26, R10 ;  /* 0x0000001a0c1a722b */ /* 0x000fe2000000000a */
[----:B0-----:R-:W4:Y:S01]  /*1b50*/  MUFU.RCP64H R11, UR6 ;  /* 0x00000006000b7d08 */ /* 0x001f220008001800 */
[----:B------:R-:W-:-:S06]  /*1b60*/  IMAD.MOV.U32 R10, RZ, RZ, 0x1 ;  /* 0x00000001ff0a7424 */ /* 0x000fcc00078e00ff */
[C---:B---3--:R-:W-:Y:S02]  /*1b70*/  DFMA R16, R12.reuse, R26, R16 ;  /* 0x0000001a0c10722b */ /* 0x048fe40000000010 */
[----:B------:R-:W0:Y:S06]  /*1b80*/  LDC R27, c[0x3][0x58] ;  /* 0x00c01600ff1b7b82 */ /* 0x000e2c0000000800 */
[----:B------:R-:W-:Y:S02]  /*1b90*/  DFMA R18, R12, R16, R18 ;  /* 0x000000100c12722b */ /* 0x000fe40000000012 */
[----:B------:R-:W1:Y:S01]  /*1ba0*/  LDC.64 R16, c[0x3][0x28] ;  /* 0x00c00a00ff107b82 */ /* 0x000e620000000a00 */
[----:B----4-:R-:W-:-:S05]  /*1bb0*/  DFMA R24, R10, -R8, 1 ;  /* 0x3ff000000a18742b */ /* 0x010fca0000000808 */
[----:B-----5:R-:W-:-:S03]  /*1bc0*/  DFMA R18, R12, R18, R20 ;  /* 0x000000120c12722b */ /* 0x020fc60000000014 */
[----:B------:R-:W-:-:S05]  /*1bd0*/  DFMA R24, R24, R24, R24 ;  /* 0x000000181818722b */ /* 0x000fca0000000018 */
[----:B------:R-:W-:Y:S01]  /*1be0*/  DFMA R18, R12, R18, R22 ;  /* 0x000000120c12722b */ /* 0x000fe20000000016 */
[----:B0-----:R-:W-:Y:S02]  /*1bf0*/  IADD3 R4, PT, PT, R4, -0x1, R27 ;  /* 0xffffffff04047810 */ /* 0x001fe40007ffe01b */
[----:B------:R-:W-:Y:S02]  /*1c00*/  DFMA R24, R10, R24, R10 ;  /* 0x000000180a18722b */ /* 0x000fe4000000000a */
[----:B------:R-:W0:Y:S03]  /*1c10*/  I2F.F64 R10, R4 ;  /* 0x00000004000a7312 */ /* 0x000e260000201c00 */
[----:B------:R-:W-:Y:S02]  /*1c20*/  DFMA R6, R18, R6, R6 ;  /* 0x000000061206722b */ /* 0x000fe40000000006 */
[----:B-1----:R-:W-:-:S02]  /*1c30*/  DMUL R16, R16, UR8 ;  /* 0x0000000810107c28 */ /* 0x002fc40008000000 */
[----:B------:R-:W-:Y:S02]  /*1c40*/  DFMA R26, R24, -R8, 1 ;  /* 0x3ff00000181a742b */ /* 0x000fe40000000808 */
[----:B------:R-:W-:-:S06]  /*1c50*/  DFMA R12, R12, R18, 1 ;  /* 0x3ff000000c0c742b */ /* 0x000fcc0000000012 */
[----:B------:R-:W-:Y:S02]  /*1c60*/  DFMA R26, R24, R26, R24 ;  /* 0x0000001a181a722b */ /* 0x000fe40000000018 */
[----:B0-----:R-:W-:Y:S02]  /*1c70*/  DMUL R20, R16, R10 ;  /* 0x0000000a10147228 */ /* 0x001fe40000000000 */
[----:B------:R-:W-:Y:S02]  /*1c80*/  FSEL R12, R12, R6, !P0 ;  /* 0x000000060c0c7208 */ /* 0x000fe40004000000 */
[----:B------:R-:W-:Y:S02]  /*1c90*/  FSEL R13, R13, R7, !P0 ;  /* 0x000000070d0d7208 */ /* 0x000fe40004000000 */
[----:B------:R-:W-:Y:S02]  /*1ca0*/  LOP3.LUT P0, RZ, R5, 0x2, RZ, 0xc0, !PT ;  /* 0x0000000205ff7812 */ /* 0x000fe4000780c0ff */
[----:B------:R-:W-:-:S02]  /*1cb0*/  DMUL R10, R20, R26 ;  /* 0x0000001a140a7228 */ /* 0x000fc40000000000 */
[----:B------:R-:W-:Y:S01]  /*1cc0*/  DADD R6, RZ, -R12 ;  /* 0x00000000ff067229 */ /* 0x000fe2000000080c */
[----:B------:R-:W-:-:S05]  /*1cd0*/  FSETP.GEU.AND P1, PT, |R21|, 6.5827683646048100446e-37, PT ;  /* 0x036000001500780b */ /* 0x000fca0003f2e200 */
[----:B------:R-:W-:-:S04]  /*1ce0*/  DFMA R8, R10, -R8, R20 ;  /* 0x800000080a08722b */ /* 0x000fc80000000014 */
[----:B------:R-:W-:Y:S02]  /*1cf0*/  FSEL R4, R12, R6, !P0 ;  /* 0x000000060c047208 */ /* 0x000fe40004000000 */
[----:B------:R-:W-:Y:S02]  /*1d00*/  FSEL R5, R13, R7, !P0 ;  /* 0x000000070d057208 */ /* 0x000fe40004000000 */
[----:B------:R-:W-:-:S04]  /*1d10*/  DFMA R10, R26, R8, R10 ;  /* 0x000000081a0a722b */ /* 0x000fc8000000000a */
[----:B------:R-:W-:-:S06]  /*1d20*/  DMUL R14, R14, R4 ;  /* 0x000000040e0e7228 */ /* 0x000fcc0000000000 */
        /* <DEDUP_REMOVED lines=8> */
.L_x_36:
[----:B------:R-:W-:Y:S05]  /*1db0*/  BSYNC.RECONVERGENT B0 ;  /* 0x0000000000007941 */ /* 0x000fea0003800200 */
.L_x_35:
        /* <DEDUP_REMOVED lines=24> */
.L_x_38:
[----:B------:R-:W-:Y:S05]  /*1f40*/  BSYNC.RECONVERGENT B0 ;  /* 0x0000000000007941 */ /* 0x000fea0003800200 */
.L_x_37:
[----:B------:R-:W0:Y:S01]  /*1f50*/  LDCU.64 UR6, c[0x4][0x8] ;  /* 0x01000100ff0677ac */ /* 0x000e220008000a00 */
[----:B------:R-:W-:-:S05]  /*1f60*/  IMAD.SHL.U32 R4, R12, 0x40, RZ ;  /* 0x000000400c047824 */ /* 0x000fca00078e00ff */
[----:B------:R-:W-:-:S04]  /*1f70*/  LOP3.LUT R4, R4, 0x40, RZ, 0xc0, !PT ;  /* 0x0000004004047812 */ /* 0x000fc800078ec0ff */
[----:B0-----:R-:W-:-:S05]  /*1f80*/  IADD3 R24, P0, PT, R4, UR6, RZ ;  /* 0x0000000604187c10 */ /* 0x001fca000ff1e0ff */
[----:B------:R-:W-:-:S05]  /*1f90*/  IMAD.X R25, RZ, RZ, UR7, P0 ;  /* 0x00000007ff197e24 */ /* 0x000fca00080e06ff */
[----:B------:R-:W2:Y:S04]  /*1fa0*/  LDG.E.128.CONSTANT R16, desc[UR4][R24.64] ;  /* 0x0000000418107981 */ /* 0x000ea8000c1e9d00 */
[----:B------:R-:W3:Y:S04]  /*1fb0*/  LDG.E.128.CONSTANT R8, desc[UR4][R24.64+0x10] ;  /* 0x0000100418087981 */ /* 0x000ee8000c1e9d00 */
[----:B------:R-:W4:Y:S01]  /*1fc0*/  LDG.E.128.CONSTANT R4, desc[UR4][R24.64+0x20] ;  /* 0x0000200418047981 */ /* 0x000f22000c1e9d00 */
[----:B------:R-:W-:Y:S01]  /*1fd0*/  LOP3.LUT R13, R12, 0x1, RZ, 0xc0, !PT ;  /* 0x000000010c0d7812 */ /* 0x000fe200078ec0ff */
[----:B------:R-:W-:Y:S01]  /*1fe0*/  IMAD.MOV.U32 R26, RZ, RZ, 0x20fd8164 ;  /* 0x20fd8164ff1a7424 */ /* 0x000fe200078e00ff */
[----:B------:R-:W-:Y:S01]  /*1ff0*/  DMUL R22, R20, R20 ;  /* 0x0000001414167228 */ /* 0x000fe20000000000 */
[----:B------:R-:W-:Y:S01]  /*2000*/  BSSY.RECONVERGENT B0, `(.L_x_39) ;  /* 0x0000029000007945 */ /* 0x000fe20003800200 */
[----:B------:R-:W-:Y:S01]  /*2010*/  ISETP.NE.U32.AND P0, PT, R13, 0x1, PT ;  /* 0x000000010d00780c */ /* 0x000fe20003f05070 */
[----:B------:R-:W-:-:S03]  /*2020*/  IMAD.MOV.U32 R13, RZ, RZ, 0x3da8ff83 ;  /* 0x3da8ff83ff0d7424 */ /* 0x000fc600078e00ff */
[----:B------:R-:W-:Y:S02]  /*2030*/  FSEL R26, R26, -8.06006814911005101289e+34, !P0 ;  /* 0xf9785eba1a1a7808 */ /* 0x000fe40004000000 */
[----:B------:R-:W-:-:S06]  /*2040*/  FSEL R27, -R13, 0.11223486810922622681, !P0 ;  /* 0x3de5db650d1b7808 */ /* 0x000fcc0004000100 */
[----:B--2---:R-:W-:-:S08]  /*2050*/  DFMA R16, R22, R26, R16 ;  /* 0x0000001a1610722b */ /* 0x004fd00000000010 */
[----:B------:R-:W-:-:S08]  /*2060*/  DFMA R16, R22, R16, R18 ;  /* 0x000000101610722b */ /* 0x000fd00000000012 */
[----:B---3--:R-:W-:-:S08]  /*2070*/  DFMA R8, R22, R16, R8 ;  /* 0x000000101608722b */ /* 0x008fd00000000008 */
[----:B------:R-:W-:-:S08]  /*2080*/  DFMA R8, R22, R8, R10 ;  /* 0x000000081608722b */ /* 0x000fd0000000000a */
[----:B----4-:R-:W-:-:S08]  /*2090*/  DFMA R4, R22, R8, R4 ;  /* 0x000000081604722b */ /* 0x010fd00000000004 */
[----:B------:R-:W-:-:S08]  /*20a0*/  DFMA R4, R22, R4, R6 ;  /* 0x000000041604722b */ /* 0x000fd00000000006 */
[----:B------:R-:W-:Y:S02]  /*20b0*/  DFMA R20, R4, R20, R20 ;  /* 0x000000140414722b */ /* 0x000fe40000000014 */
[----:B------:R-:W-:-:S10]  /*20c0*/  DFMA R4, R22, R4, 1 ;  /* 0x3ff000001604742b */ /* 0x000fd40000000004 */
[----:B------:R-:W-:Y:S02]  /*20d0*/  FSEL R6, R4, R20, !P0 ;  /* 0x0000001404067208 */ /* 0x000fe40004000000 */
[----:B------:R-:W-:Y:S02]  /*20e0*/  FSEL R7, R5, R21, !P0 ;  /* 0x0000001505077208 */ /* 0x000fe40004000000 */
[----:B------:R-:W-:-:S04]  /*20f0*/  LOP3.LUT P0, RZ, R12, 0x2, RZ, 0xc0, !PT ;  /* 0x000000020cff7812 */ /* 0x000fc8000780c0ff */
[----:B------:R-:W-:-:S10]  /*2100*/  DADD R4, RZ, -R6 ;  /* 0x00000000ff047229 */ /* 0x000fd40000000806 */
[----:B------:R-:W-:Y:S02]  /*2110*/  FSEL R4, R6, R4, !P0 ;  /* 0x0000000406047208 */ /* 0x000fe40004000000 */
[----:B------:R-:W-:-:S06]  /*2120*/  FSEL R5, R7, R5, !P0 ;  /* 0x0000000507057208 */ /* 0x000fcc0004000000 */
[----:B------:R-:W-:Y:S01]  /*2130*/  DMUL R24, R14, R4 ;  /* 0x000000040e187228 */ /* 0x000fe20000000000 */
[----:B------:R-:W-:-:S05]  /*2140*/  IMAD.MOV.U32 R4, RZ, RZ, 0x1 ;  /* 0x00000001ff047424 */ /* 0x000fca00078e00ff */
[----:B------:R-:W0:Y:S02]  /*2150*/  MUFU.RCP64H R5, R25 ;  /* 0x0000001900057308 */ /* 0x000e240000001800 */
[----:B------:R-:W-:-:S10]  /*2160*/  DADD R2, R2, -R24 ;  /* 0x0000000002027229 */ /* 0x000fd40000000818 */
[----:B------:R-:W-:Y:S01]  /*2170*/  FSETP.GEU.AND P1, PT, |R3|, 6.5827683646048100446e-37, PT ;  /* 0x036000000300780b */ /* 0x000fe20003f2e200 */
[----:B0-----:R-:W-:-:S08]  /*2180*/  DFMA R6, -R24, R4, 1 ;  /* 0x3ff000001806742b */ /* 0x001fd00000000104 */
[----:B------:R-:W-:-:S08]  /*2190*/  DFMA R6, R6, R6, R6 ;  /* 0x000000060606722b */ /* 0x000fd00000000006 */
[----:B------:R-:W-:-:S08]  /*21a0*/  DFMA R6, R4, R6, R4 ;  /* 0x000000060406722b */ /* 0x000fd00000000004 */
[----:B------:R-:W-:-:S08]  /*21b0*/  DFMA R4, -R24, R6, 1 ;  /* 0x3ff000001804742b */ /* 0x000fd00000000106 */
[----:B------:R-:W-:-:S08]  /*21c0*/  DFMA R4, R6, R4, R6 ;  /* 0x000000040604722b */ /* 0x000fd00000000006 */
[----:B------:R-:W-:-:S08]  /*21d0*/  DMUL R6, R2, R4 ;  /* 0x0000000402067228 */ /* 0x000fd00000000000 */
        /* <DEDUP_REMOVED lines=11> */
.L_x_40:
[----:B------:R-:W-:Y:S05]  /*2290*/  BSYNC.RECONVERGENT B0 ;  /* 0x0000000000007941 */ /* 0x000fea0003800200 */
.L_x_39:
[----:B------:R-:W0:Y:S01]  /*22a0*/  LDC.64 R6, c[0x0][0x3b8] ;  /* 0x0000ee00ff067b82 */ /* 0x000e220000000a00 */
[----:B------:R-:W-:Y:S02]  /*22b0*/  DADD R8, -RZ, |R2| ;  /* 0x00000000ff087229 */ /* 0x000fe40000000502 */
[----:B------:R-:W-:-:S05]  /*22c0*/  DADD R12, -RZ, |R4| ;  /* 0x00000000ff0c7229 */ /* 0x000fca0000000504 */
[----:B------:R-:W1:Y:S01]  /*22d0*/  LDC.64 R10, c[0x0][0x3c0] ;  /* 0x0000f000ff0a7b82 */ /* 0x000e620000000a00 */
[----:B0-----:R-:W-:-:S05]  /*22e0*/  IMAD.WIDE R2, R0, 0x8, R6 ;  /* 0x0000000800027825 */ /* 0x001fca00078e0206 */
[----:B------:R-:W-:Y:S01]  /*22f0*/  STG.E.64 desc[UR4][R2.64], R8 ;  /* 0x0000000802007986 */ /* 0x000fe2000c101b04 */
[----:B-1----:R-:W-:-:S05]  /*2300*/  IMAD.WIDE R4, R0, 0x8, R10 ;  /* 0x0000000800047825 */ /* 0x002fca00078e020a */
[----:B------:R-:W-:Y:S01]  /*2310*/  STG.E.64 desc[UR4][R4.64], R12 ;  /* 0x0000000c04007986 */ /* 0x000fe2000c101b04 */
[----:B------:R-:W-:Y:S05]  /*2320*/  EXIT ;  /* 0x000000000000794d */ /* 0x000fea0003800000 */
        .weak           $__internal_1_$__cuda_sm20_div_rn_f64_full
        .type           $__internal_1_$__cuda_sm20_div_rn_f64_full,@function
        .size           $__internal_1_$__cuda_sm20_div_rn_f64_full,($_Z6layer1PdS_iiiiiiiiiS_S_$__internal_trig_reduction_slowpathd - $__internal_1_$__cuda_sm20_div_rn_f64_full)
$__internal_1_$__cuda_sm20_div_rn_f64_full:
[----:B------:R-:W-:Y:S01]  /*2330*/  FSETP.GEU.AND P2, PT, |R21|, 1.469367938527859385e-39, PT ;  /* 0x001000001500780b */ /* 0x000fe20003f4e200 */
[----:B------:R-:W-:Y:S01]  /*2340*/  IMAD.MOV.U32 R26, RZ, RZ, R20 ;  /* 0x000000ffff1a7224 */ /* 0x000fe200078e0014 */
[C---:B------:R-:W-:Y:S01]  /*2350*/  FSETP.GEU.AND P0, PT, |R25|.reuse, 1.469367938527859385e-39, PT ;  /* 0x001000001900780b */ /* 0x040fe20003f0e200 */
[----:B------:R-:W-:Y:S01]  /*2360*/  BSSY.RECONVERGENT B1, `(.L_x_41) ;  /* 0x0000054000017945 */ /* 0x000fe20003800200 */
[----:B------:R-:W-:Y:S02]  /*2370*/  LOP3.LUT R22, R25, 0x800fffff, RZ, 0xc0, !PT ;  /* 0x800fffff19167812 */ /* 0x000fe400078ec0ff */
[----:B------:R-:W-:Y:S02]  /*2380*/  LOP3.LUT R7, R21, 0x7ff00000, RZ, 0xc0, !PT ;  /* 0x7ff0000015077812 */ /* 0x000fe400078ec0ff */
[----:B------:R-:W-:Y:S01]  /*2390*/  LOP3.LUT R23, R22, 0x3ff00000, RZ, 0xfc, !PT ;  /* 0x3ff0000016177812 */ /* 0x000fe200078efcff */
[----:B------:R-:W-:Y:S01]  /*23a0*/  IMAD.MOV.U32 R22, RZ, RZ, R24 ;  /* 0x000000ffff167224 */ /* 0x000fe200078e0018 */
[----:B------:R-:W-:-:S03]  /*23b0*/  LOP3.LUT R12, R25, 0x7ff00000, RZ, 0xc0, !PT ;  /* 0x7ff00000190c7812 */ /* 0x000fc600078ec0ff */
[----:B------:R-:W-:Y:S01]  /*23c0*/  @!P2 LOP3.LUT R8, R25, 0x7ff00000, RZ, 0xc0, !PT ;  /* 0x7ff000001908a812 */ /* 0x000fe200078ec0ff */
[----:B------:R-:W-:Y:S01]  /*23d0*/  @!P2 IMAD.MOV.U32 R28, RZ, RZ, RZ ;  /* 0x000000ffff1ca224 */ /* 0x000fe200078e00ff */
[----:B------:R-:W-:Y:S01]  /*23e0*/  @!P0 DMUL R22, R24, 8.98846567431157953865e+307 ;  /* 0x7fe0000018168828 */ /* 0x000fe20000000000 */
[C---:B------:R-:W-:Y:S02]  /*23f0*/  ISETP.GE.U32.AND P1, PT, R7.reuse, R12, PT ;  /* 0x0000000c0700720c */ /* 0x040fe40003f26070 */
[----:B------:R-:W-:Y:S01]  /*2400*/  @!P2 ISETP.GE.U32.AND P3, PT, R7, R8, PT ;  /* 0x000000080700a20c */ /* 0x000fe20003f66070 */
[----:B------:R-:W-:Y:S02]  /*2410*/  IMAD.MOV.U32 R8, RZ, RZ, 0x1ca00000 ;  /* 0x1ca00000ff087424 */ /* 0x000fe400078e00ff */
[----:B------:R-:W0:Y:S03]  /*2420*/  MUFU.RCP64H R11, R23 ;  /* 0x00000017000b7308 */ /* 0x000e260000001800 */
[----:B------:R-:W-:-:S02]  /*2430*/  @!P2 SEL R13, R8, 0x63400000, !P3 ;  /* 0x63400000080da807 */ /* 0x000fc40005800000 */
[----:B------:R-:W-:Y:S02]  /*2440*/  SEL R27, R8, 0x63400000, !P1 ;  /* 0x63400000081b7807 */ /* 0x000fe40004800000 */
[--C-:B------:R-:W-:Y:S02]  /*2450*/  @!P2 LOP3.LUT R10, R13, 0x80000000, R21.reuse, 0xf8, !PT ;  /* 0x800000000d0aa812 */ /* 0x100fe400078ef815 */
[----:B------:R-:W-:Y:S02]  /*2460*/  LOP3.LUT R27, R27, 0x800fffff, R21, 0xf8, !PT ;  /* 0x800fffff1b1b7812 */ /* 0x000fe400078ef815 */
[----:B------:R-:W-:Y:S01]  /*2470*/  @!P2 LOP3.LUT R29, R10, 0x100000, RZ, 0xfc, !PT ;  /* 0x001000000a1da812 */ /* 0x000fe200078efcff */
[----:B------:R-:W-:Y:S01]  /*2480*/  IMAD.MOV.U32 R10, RZ, RZ, 0x1 ;  /* 0x00000001ff0a7424 */ /* 0x000fe200078e00ff */
[----:B------:R-:W-:-:S04]  /*2490*/  @!P0 LOP3.LUT R12, R23, 0x7ff00000, RZ, 0xc0, !PT ;  /* 0x7ff00000170c8812 */ /* 0x000fc800078ec0ff */
[----:B------:R-:W-:Y:S02]  /*24a0*/  @!P2 DFMA R26, R26, 2, -R28 ;  /* 0x400000001a1aa82b */ /* 0x000fe4000000081c */
[----:B0-----:R-:W-:-:S08]  /*24b0*/  DFMA R28, R10, -R22, 1 ;  /* 0x3ff000000a1c742b */ /* 0x001fd00000000816 */
[----:B------:R-:W-:-:S08]  /*24c0*/  DFMA R28, R28, R28, R28 ;  /* 0x0000001c1c1c722b */ /* 0x000fd0000000001c */
[----:B------:R-:W-:-:S08]  /*24d0*/  DFMA R10, R10, R28, R10 ;  /* 0x0000001c0a0a722b */ /* 0x000fd0000000000a */
[----:B------:R-:W-:-:S08]  /*24e0*/  DFMA R32, R10, -R22, 1 ;  /* 0x3ff000000a20742b */ /* 0x000fd00000000816 */
[----:B------:R-:W-:-:S08]  /*24f0*/  DFMA R32, R10, R32, R10 ;  /* 0x000000200a20722b */ /* 0x000fd0000000000a */
[----:B------:R-:W-:-:S08]  /*2500*/  DMUL R10, R32, R26 ;  /* 0x0000001a200a7228 */ /* 0x000fd00000000000 */
[----:B------:R-:W-:-:S08]  /*2510*/  DFMA R28, R10, -R22, R26 ;  /* 0x800000160a1c722b */ /* 0x000fd0000000001a */
[----:B------:R-:W-:Y:S01]  /*2520*/  DFMA R28, R32, R28, R10 ;  /* 0x0000001c201c722b */ /* 0x000fe2000000000a */
[----:B------:R-:W-:Y:S01]  /*2530*/  IMAD.MOV.U32 R10, RZ, RZ, R7 ;  /* 0x000000ffff0a7224 */ /* 0x000fe200078e0007 */
[----:B------:R-:W-:-:S05]  /*2540*/  @!P2 LOP3.LUT R10, R27, 0x7ff00000, RZ, 0xc0, !PT ;  /* 0x7ff000001b0aa812 */ /* 0x000fca00078ec0ff */
[----:B------:R-:W-:-:S05]  /*2550*/  VIADD R11, R10, 0xffffffff ;  /* 0xffffffff0a0b7836 */ /* 0x000fca0000000000 */
[----:B------:R-:W-:Y:S01]  /*2560*/  ISETP.GT.U32.AND P0, PT, R11, 0x7feffffe, PT ;  /* 0x7feffffe0b00780c */ /* 0x000fe20003f04070 */
[----:B------:R-:W-:-:S05]  /*2570*/  VIADD R11, R12, 0xffffffff ;  /* 0xffffffff0c0b7836 */ /* 0x000fca0000000000 */
[----:B------:R-:W-:-:S13]  /*2580*/  ISETP.GT.U32.OR P0, PT, R11, 0x7feffffe, P0 ;  /* 0x7feffffe0b00780c */ /* 0x000fda0000704470 */
[----:B------:R-:W-:Y:S05]  /*2590*/  @P0 BRA `(.L_x_42) ;  /* 0x00000000006c0947 */ /* 0x000fea0003800000 */
[----:B------:R-:W-:-:S04]  /*25a0*/  LOP3.LUT R10, R25, 0x7ff00000, RZ, 0xc0, !PT ;  /* 0x7ff00000190a7812 */ /* 0x000fc800078ec0ff */
[CC--:B------:R-:W-:Y:S02]  /*25b0*/  VIADDMNMX R11, R7.reuse, -R10.reuse, 0xb9600000, !PT ;  /* 0xb9600000070b7446 */ /* 0x0c0fe4000780090a */
[----:B------:R-:W-:Y:S01]  /*25c0*/  ISETP.GE.U32.AND P0, PT, R7, R10, PT ;  /* 0x0000000a0700720c */ /* 0x000fe20003f06070 */
[----:B------:R-:W-:Y:S01]  /*25d0*/  IMAD.MOV.U32 R10, RZ, RZ, RZ ;  /* 0x000000ffff0a7224 */ /* 0x000fe200078e00ff */
[----:B------:R-:W-:Y:S02]  /*25e0*/  VIMNMX R11, PT, PT, R11, 0x46a00000, PT ;  /* 0x46a000000b0b7848 */ /* 0x000fe40003fe0100 */
[----:B------:R-:W-:-:S05]  /*25f0*/  SEL R8, R8, 0x63400000, !P0 ;  /* 0x6340000008087807 */ /* 0x000fca0004000000 */
[----:B------:R-:W-:-:S04]  /*2600*/  IMAD.IADD R8, R11, 0x1, -R8 ;  /* 0x000000010b087824 */ /* 0x000fc800078e0a08 */
[----:B------:R-:W-:-:S06]  /*2610*/  VIADD R11, R8, 0x7fe00000 ;  /* 0x7fe00000080b7836 */ /* 0x000fcc0000000000 */
        /* <DEDUP_REMOVED lines=10> */
[----:B------:R-:W-:Y:S01]  /*26c0*/  DMUL.RP R12, R28, R12 ;  /* 0x0000000c1c0c7228 */ /* 0x000fe20000008000 */
[----:B------:R-:W-:Y:S01]  /*26d0*/  IMAD.MOV.U32 R10, RZ, RZ, RZ ;  /* 0x000000ffff0a7224 */ /* 0x000fe200078e00ff */
[----:B------:R-:W-:-:S05]  /*26e0*/  IADD3 R7, PT, PT, -R8, -0x43300000, RZ ;  /* 0xbcd0000008077810 */ /* 0x000fca0007ffe1ff */
[----:B------:R-:W-:-:S03]  /*26f0*/  DFMA R10, R32, -R10, R28 ;  /* 0x8000000a200a722b */ /* 0x000fc6000000001c */
[----:B------:R-:W-:-:S07]  /*2700*/  LOP3.LUT R25, R13, R25, RZ, 0x3c, !PT ;  /* 0x000000190d197212 */ /* 0x000fce00078e3cff */
[----:B------:R-:W-:-:S04]  /*2710*/  FSETP.NEU.AND P0, PT, |R11|, R7, PT ;  /* 0x000000070b00720b */ /* 0x000fc80003f0d200 */
[----:B------:R-:W-:Y:S02]  /*2720*/  FSEL R32, R12, R32, !P0 ;  /* 0x000000200c207208 */ /* 0x000fe40004000000 */
[----:B------:R-:W-:Y:S01]  /*2730*/  FSEL R33, R25, R33, !P0 ;  /* 0x0000002119217208 */ /* 0x000fe20004000000 */
[----:B------:R-:W-:Y:S06]  /*2740*/  BRA `(.L_x_43) ;  /* 0x0000000000547947 */ /* 0x000fec0003800000 */
.L_x_42:
        /* <DEDUP_REMOVED lines=11> */
[----:B------:R-:W-:Y:S01]  /*2800*/  @P0 LOP3.LUT R7, R33, 0x7ff00000, RZ, 0xfc, !PT ;  /* 0x7ff0000021070812 */ /* 0x000fe200078efcff */
[----:B------:R-:W-:Y:S02]  /*2810*/  @!P0 IMAD.MOV.U32 R32, RZ, RZ, RZ ;  /* 0x000000ffff208224 */ /* 0x000fe400078e00ff */
[----:B------:R-:W-:Y:S02]  /*2820*/  @P0 IMAD.MOV.U32 R32, RZ, RZ, RZ ;  /* 0x000000ffff200224 */ /* 0x000fe400078e00ff */
[----:B------:R-:W-:Y:S01]  /*2830*/  @P0 IMAD.MOV.U32 R33, RZ, RZ, R7 ;  /* 0x000000ffff210224 */ /* 0x000fe200078e0007 */
[----:B------:R-:W-:Y:S06]  /*2840*/  BRA `(.L_x_43) ;  /* 0x0000000000147947 */ /* 0x000fec0003800000 */
.L_x_45:
[----:B------:R-:W-:Y:S01]  /*2850*/  LOP3.LUT R33, R25, 0x80000, RZ, 0xfc, !PT ;  /* 0x0008000019217812 */ /* 0x000fe200078efcff */
[----:B------:R-:W-:Y:S01]  /*2860*/  IMAD.MOV.U32 R32, RZ, RZ, R24 ;  /* 0x000000ffff207224 */ /* 0x000fe200078e0018 */
[----:B------:R-:W-:Y:S06]  /*2870*/  BRA `(.L_x_43) ;  /* 0x0000000000087947 */ /* 0x000fec0003800000 */
.L_x_44:
[----:B------:R-:W-:Y:S01]  /*2880*/  LOP3.LUT R33, R21, 0x80000, RZ, 0xfc, !PT ;  /* 0x0008000015217812 */ /* 0x000fe200078efcff */
[----:B------:R-:W-:-:S07]  /*2890*/  IMAD.MOV.U32 R32, RZ, RZ, R20 ;  /* 0x000000ffff207224 */ /* 0x000fce00078e0014 */
.L_x_43:
[----:B------:R-:W-:Y:S05]  /*28a0*/  BSYNC.RECONVERGENT B1 ;  /* 0x0000000000017941 */ /* 0x000fea0003800200 */
.L_x_41:
[----:B------:R-:W-:Y:S02]  /*28b0*/  IMAD.MOV.U32 R7, RZ, RZ, 0x0 ;  /* 0x00000000ff077424 */ /* 0x000fe400078e00ff */
[----:B------:R-:W-:Y:S02]  /*28c0*/  IMAD.MOV.U32 R10, RZ, RZ, R32 ;  /* 0x000000ffff0a7224 */ /* 0x000fe400078e0020 */
[----:B------:R-:W-:Y:S01]  /*28d0*/  IMAD.MOV.U32 R11, RZ, RZ, R33 ;  /* 0x000000ffff0b7224 */ /* 0x000fe200078e0021 */
[----:B------:R-:W-:Y:S06]  /*28e0*/  RET.REL.NODEC R6 `(_Z6layer1PdS_iiiiiiiiiS_S_) ;  /* 0xffffffd406c47950 */ /* 0x000fec0003c3ffff */
        .type           $_Z6layer1PdS_iiiiiiiiiS_S_$__internal_trig_reduction_slowpathd,@function
        .size           $_Z6layer1PdS_iiiiiiiiiS_S_$__internal_trig_reduction_slowpathd,(.L_x_131 - $_Z6layer1PdS_iiiiiiiiiS_S_$__internal_trig_reduction_slowpathd)
$_Z6layer1PdS_iiiiiiiiiS_S_$__internal_trig_reduction_slowpathd:
[--C-:B------:R-:W-:Y:S01]  /*28f0*/  SHF.R.U32.HI R10, RZ, 0x14, R11.reuse ;  /* 0x00000014ff0a7819 */ /* 0x100fe2000001160b */
[----:B------:R-:W-:Y:S02]  /*2900*/  IMAD.MOV.U32 R21, RZ, RZ, R11 ;  /* 0x000000ffff157224 */ /* 0x000fe400078e000b */
[----:B------:R-:W-:Y:S01]  /*2910*/  IMAD.MOV.U32 R12, RZ, RZ, RZ ;  /* 0x000000ffff0c7224 */ /* 0x000fe200078e00ff */
[----:B------:R-:W-:-:S04]  /*2920*/  LOP3.LUT R13, R10, 0x7ff, RZ, 0xc0, !PT ;  /* 0x000007ff0a0d7812 */ /* 0x000fc800078ec0ff */
[----:B------:R-:W-:-:S13]  /*2930*/  ISETP.NE.AND P0, PT, R13, 0x7ff, PT ;  /* 0x000007ff0d00780c */ /* 0x000fda0003f05270 */
[----:B------:R-:W-:Y:S05]  /*2940*/  @!P0 BRA `(.L_x_46) ;  /* 0x0000000800448947 */ /* 0x000fea0003800000 */
[----:B------:R-:W-:Y:S01]  /*2950*/  VIADD R13, R13, 0xfffffc00 ;  /* 0xfffffc000d0d7836 */ /* 0x000fe20000000000 */
[----:B------:R-:W-:Y:S01]  /*2960*/  BSSY.RECONVERGENT B1, `(.L_x_47) ;  /* 0x000002e000017945 */ /* 0x000fe20003800200 */
[----:B------:R-:W-:-:S03]  /*2970*/  CS2R R18, SRZ ;  /* 0x0000000000127805 */ /* 0x000fc6000001ff00 */
[----:B------:R-:W-:Y:S02]  /*2980*/  SHF.R.U32.HI R12, RZ, 0x6, R13 ;  /* 0x00000006ff0c7819 */ /* 0x000fe4000001160d */
[----:B------:R-:W-:Y:S02]  /*2990*/  ISETP.GE.U32.AND P0, PT, R13, 0x80, PT ;  /* 0x000000800d00780c */ /* 0x000fe40003f06070 */
[C---:B------:R-:W-:Y:S02]  /*29a0*/  IADD3 R13, PT, PT, -R12.reuse, 0x13, RZ ;  /* 0x000000130c0d7810 */ /* 0x040fe40007ffe1ff */
[----:B------:R-:W-:Y:S02]  /*29b0*/  IADD3 R27, PT, PT, -R12, 0xf, RZ ;  /* 0x0000000f0c1b7810 */ /* 0x000fe40007ffe1ff */
[----:B------:R-:W-:-:S04]  /*29c0*/  SEL R13, R13, 0x12, P0 ;  /* 0x000000120d0d7807 */ /* 0x000fc80000000000 */
[----:B------:R-:W-:-:S13]  /*29d0*/  ISETP.GE.AND P0, PT, R27, R13, PT ;  /* 0x0000000d1b00720c */ /* 0x000fda0003f06270 */
[----:B------:R-:W-:Y:S05]  /*29e0*/  @P0 BRA `(.L_x_48) ;  /* 0x0000000000940947 */ /* 0x000fea0003800000 */
[----:B------:R-:W0:Y:S01]  /*29f0*/  LDC.64 R16, c[0x0][0x358] ;  /* 0x0000d600ff107b82 */ /* 0x000e220000000a00 */
[C---:B------:R-:W-:Y:S01]  /*2a00*/  SHF.L.U64.HI R23, R20.reuse, 0xb, R21 ;  /* 0x0000000b14177819 */ /* 0x040fe20000010215 */
[----:B------:R-:W-:Y:S01]  /*2a10*/  BSSY.RECONVERGENT B2, `(.L_x_49) ;  /* 0x0000021000027945 */ /* 0x000fe20003800200 */
[----:B------:R-:W-:Y:S01]  /*2a20*/  IMAD.SHL.U32 R25, R20, 0x800, RZ ;  /* 0x0000080014197824 */ /* 0x000fe200078e00ff */
[----:B------:R-:W-:Y:S01]  /*2a30*/  IADD3 R24, PT, PT, RZ, -R12, -R13 ;  /* 0x8000000cff187210 */ /* 0x000fe20007ffe80d */
[----:B------:R-:W-:Y:S01]  /*2a40*/  IMAD.MOV.U32 R22, RZ, RZ, RZ ;  /* 0x000000ffff167224 */ /* 0x000fe200078e00ff */
[----:B------:R-:W-:Y:S02]  /*2a50*/  CS2R R18, SRZ ;  /* 0x0000000000127805 */ /* 0x000fe4000001ff00 */
[----:B------:R-:W-:-:S07]  /*2a60*/  LOP3.LUT R23, R23, 0x80000000, RZ, 0xfc, !PT ;  /* 0x8000000017177812 */ /* 0x000fce00078efcff */
.L_x_50:
[----:B------:R-:W1:Y:S01]  /*2a70*/  LDC.64 R20, c[0x4][RZ] ;  /* 0x01000000ff147b82 */ /* 0x000e620000000a00 */
[----:B0-----:R-:W-:Y:S02]  /*2a80*/  R2UR UR6, R16 ;  /* 0x00000000100672ca */ /* 0x001fe400000e0000 */
[----:B------:R-:W-:Y:S01]  /*2a90*/  R2UR UR7, R17 ;  /* 0x00000000110772ca */ /* 0x000fe200000e0000 */
[----:B-1----:R-:W-:-:S12]  /*2aa0*/  IMAD.WIDE R20, R27, 0x8, R20 ;  /* 0x000000081b147825 */ /* 0x002fd800078e0214 */
[----:B------:R-:W2:Y:S01]  /*2ab0*/  LDG.E.64.CONSTANT R20, desc[UR6][R20.64] ;  /* 0x0000000614147981 */ /* 0x000ea2000c1e9b00 */
[----:B------:R-:W-:Y:S02]  /*2ac0*/  VIADD R24, R24, 0x1 ;  /* 0x0000000118187836 */ /* 0x000fe40000000000 */
[----:B------:R-:W-:Y:S02]  /*2ad0*/  VIADD R27, R27, 0x1 ;  /* 0x000000011b1b7836 */ /* 0x000fe40000000000 */
[----:B--2---:R-:W-:-:S04]  /*2ae0*/  IMAD.WIDE.U32 R18, P2, R20, R25, R18 ;  /* 0x0000001914127225 */ /* 0x004fc80007840012 */
[----:B------:R-:W-:Y:S02]  /*2af0*/  IMAD R29, R20, R23, RZ ;  /* 0x00000017141d7224 */ /* 0x000fe400078e02ff */
[CC--:B------:R-:W-:Y:S02]  /*2b00*/  IMAD R26, R21.reuse, R25.reuse, RZ ;  /* 0x00000019151a7224 */ /* 0x0c0fe400078e02ff */
[----:B------:R-:W-:Y:S01]  /*2b10*/  IMAD.HI.U32 R31, R21, R25, RZ ;  /* 0x00000019151f7227 */ /* 0x000fe200078e00ff */
[----:B------:R-:W-:-:S03]  /*2b20*/  IADD3 R19, P0, PT, R29, R19, RZ ;  /* 0x000000131d137210 */ /* 0x000fc60007f1e0ff */
[----:B------:R-:W-:Y:S01]  /*2b30*/  IMAD R29, R22, 0x8, R1 ;  /* 0x00000008161d7824 */ /* 0x000fe200078e0201 */
[----:B------:R-:W-:Y:S01]  /*2b40*/  IADD3 R19, P1, PT, R26, R19, RZ ;  /* 0x000000131a137210 */ /* 0x000fe20007f3e0ff */
[----:B------:R-:W-:-:S04]  /*2b50*/  IMAD.HI.U32 R26, R20, R23, RZ ;  /* 0x00000017141a7227 */ /* 0x000fc800078e00ff */
[----:B------:R-:W-:Y:S01]  /*2b60*/  IMAD.X R20, RZ, RZ, R26, P2 ;  /* 0x000000ffff147224 */ /* 0x000fe200010e061a */
[----:B------:R0:W-:Y:S01]  /*2b70*/  STL.64 [R29], R18 ;  /* 0x000000121d007387 */ /* 0x0001e20000100a00 */
[----:B------:R-:W-:-:S03]  /*2b80*/  IMAD.HI.U32 R26, R21, R23, RZ ;  /* 0x00000017151a7227 */ /* 0x000fc600078e00ff */
[----:B------:R-:W-:Y:S01]  /*2b90*/  IADD3.X R20, P0, PT, R31, R20, RZ, P0, !PT ;  /* 0x000000141f147210 */ /* 0x000fe2000071e4ff */
[----:B------:R-:W-:Y:S02]  /*2ba0*/  IMAD R21, R21, R23, RZ ;  /* 0x0000001715157224 */ /* 0x000fe400078e02ff */
[----:B------:R-:W-:-:S03]  /*2bb0*/  VIADD R22, R22, 0x1 ;  /* 0x0000000116167836 */ /* 0x000fc60000000000 */
[----:B------:R-:W-:Y:S01]  /*2bc0*/  IADD3.X R21, P1, PT, R21, R20, RZ, P1, !PT ;  /* 0x0000001415157210 */ /* 0x000fe20000f3e4ff */
[----:B------:R-:W-:Y:S01]  /*2bd0*/  IMAD.X R20, RZ, RZ, R26, P0 ;  /* 0x000000ffff147224 */ /* 0x000fe200000e061a */
[----:B------:R-:W-:-:S03]  /*2be0*/  ISETP.NE.AND P0, PT, R24, -0xf, PT ;  /* 0xfffffff11800780c */ /* 0x000fc60003f05270 */
[----:B0-----:R-:W-:Y:S02]  /*2bf0*/  IMAD.X R19, RZ, RZ, R20, P1 ;  /* 0x000000ffff137224 */ /* 0x001fe400008e0614 */
[----:B------:R-:W-:-:S08]  /*2c00*/  IMAD.MOV.U32 R18, RZ, RZ, R21 ;  /* 0x000000ffff127224 */ /* 0x000fd000078e0015 */
[----:B------:R-:W-:Y:S05]  /*2c10*/  @P0 BRA `(.L_x_50) ;  /* 0xfffffffc00940947 */ /* 0x000fea000383ffff */
[----:B------:R-:W-:Y:S05]  /*2c20*/  BSYNC.RECONVERGENT B2 ;  /* 0x0000000000027941 */ /* 0x000fea0003800200 */
.L_x_49:
[----:B------:R-:W-:-:S07]  /*2c30*/  IMAD.MOV.U32 R27, RZ, RZ, R13 ;  /* 0x000000ffff1b7224 */ /* 0x000fce00078e000d */
.L_x_48:
[----:B------:R-:W-:Y:S05]  /*2c40*/  BSYNC.RECONVERGENT B1 ;  /* 0x0000000000017941 */ /* 0x000fea0003800200 */
.L_x_47:
[----:B------:R-:W-:Y:S01]  /*2c50*/  LOP3.LUT P0, R31, R10, 0x3f, RZ, 0xc0, !PT ;  /* 0x0000003f0a1f7812 */ /* 0x000fe2000780c0ff */
[----:B------:R-:W-:-:S04]  /*2c60*/  IMAD.IADD R12, R12, 0x1, R27 ;  /* 0x000000010c0c7824 */ /* 0x000fc800078e021b */
[----:B------:R-:W-:-:S05]  /*2c70*/  IMAD.U32 R33, R12, 0x8, R1 ;  /* 0x000000080c217824 */ /* 0x000fca00078e0001 */
[----:B------:R0:W-:Y:S04]  /*2c80*/  STL.64 [R33+-0x78], R18 ;  /* 0xffff881221007387 */ /* 0x0001e80000100a00 */
[----:B------:R-:W2:Y:S04]  /*2c90*/  @P0 LDL.64 R22, [R1+0x8] ;  /* 0x0000080001160983 */ /* 0x000ea80000100a00 */
[----:B------:R-:W3:Y:S04]  /*2ca0*/  LDL.64 R16, [R1+0x10] ;  /* 0x0000100001107983 */ /* 0x000ee80000100a00 */
[----:B------:R-:W4:Y:S01]  /*2cb0*/  LDL.64 R12, [R1+0x18] ;  /* 0x00001800010c7983 */ /* 0x000f220000100a00 */
[----:B------:R-:W-:Y:S01]  /*2cc0*/  @P0 LOP3.LUT R10, R31, 0x3f, RZ, 0x3c, !PT ;  /* 0x0000003f1f0a0812 */ /* 0x000fe200078e3cff */
[----:B------:R-:W-:Y:S01]  /*2cd0*/  BSSY.RECONVERGENT B1, `(.L_x_51) ;  /* 0x0000034000017945 */ /* 0x000fe20003800200 */
[----:B--2---:R-:W-:-:S02]  /*2ce0*/  @P0 SHF.R.U64 R21, R22, 0x1, R23 ;  /* 0x0000000116150819 */ /* 0x004fc40000001217 */
[----:B------:R-:W-:Y:S02]  /*2cf0*/  @P0 SHF.R.U32.HI R23, RZ, 0x1, R23 ;  /* 0x00000001ff170819 */ /* 0x000fe40000011617 */
[CC--:B---3--:R-:W-:Y:S02]  /*2d00*/  @P0 SHF.L.U32 R25, R16.reuse, R31.reuse, RZ ;  /* 0x0000001f10190219 */ /* 0x0c8fe400000006ff */
[----:B0-----:R-:W-:Y:S02]  /*2d10*/  @P0 SHF.R.U64 R18, R21, R10, R23 ;  /* 0x0000000a15120219 */ /* 0x001fe40000001217 */
[--C-:B------:R-:W-:Y:S02]  /*2d20*/  @P0 SHF.R.U32.HI R29, RZ, 0x1, R17.reuse ;  /* 0x00000001ff1d0819 */ /* 0x100fe40000011611 */
[C-C-:B------:R-:W-:Y:S02]  /*2d30*/  @P0 SHF.R.U64 R27, R16.reuse, 0x1, R17.reuse ;  /* 0x00000001101b0819 */ /* 0x140fe40000001211 */
[----:B------:R-:W-:-:S02]  /*2d40*/  @P0 SHF.L.U64.HI R20, R16, R31, R17 ;  /* 0x0000001f10140219 */ /* 0x000fc40000010211 */
[----:B------:R-:W-:Y:S02]  /*2d50*/  @P0 SHF.R.U32.HI R19, RZ, R10, R23 ;  /* 0x0000000aff130219 */ /* 0x000fe40000011617 */
[----:B------:R-:W-:Y:S02]  /*2d60*/  @P0 LOP3.LUT R16, R25, R18, RZ, 0xfc, !PT ;  /* 0x0000001219100212 */ /* 0x000fe400078efcff */
[----:B----4-:R-:W-:Y:S02]  /*2d70*/  @P0 SHF.L.U32 R21, R12, R31, RZ ;  /* 0x0000001f0c150219 */ /* 0x010fe400000006ff */
[----:B------:R-:W-:Y:S02]  /*2d80*/  @P0 SHF.R.U64 R22, R27, R10, R29 ;  /* 0x0000000a1b160219 */ /* 0x000fe4000000121d */
[----:B------:R-:W-:Y:S01]  /*2d90*/  @P0 LOP3.LUT R17, R20, R19, RZ, 0xfc, !PT ;  /* 0x0000001314110212 */ /* 0x000fe200078efcff */
[----:B------:R-:W-:Y:S01]  /*2da0*/  IMAD.SHL.U32 R19, R16, 0x4, RZ ;  /* 0x0000000410137824 */ /* 0x000fe200078e00ff */
[----:B------:R-:W-:-:S02]  /*2db0*/  @P0 SHF.L.U64.HI R31, R12, R31, R13 ;  /* 0x0000001f0c1f0219 */ /* 0x000fc4000001020d */
[----:B------:R-:W-:Y:S02]  /*2dc0*/  @P0 SHF.R.U32.HI R10, RZ, R10, R29 ;  /* 0x0000000aff0a0219 */ /* 0x000fe4000001161d */
[----:B------:R-:W-:Y:S02]  /*2dd0*/  @P0 LOP3.LUT R12, R21, R22, RZ, 0xfc, !PT ;  /* 0x00000016150c0212 */ /* 0x000fe400078efcff */
[----:B------:R-:W-:Y:S02]  /*2de0*/  SHF.L.U64.HI R23, R16, 0x2, R17 ;  /* 0x0000000210177819 */ /* 0x000fe40000010211 */
[----:B------:R-:W-:Y:S02]  /*2df0*/  @P0 LOP3.LUT R13, R31, R10, RZ, 0xfc, !PT ;  /* 0x0000000a1f0d0212 */ /* 0x000fe400078efcff */
[----:B------:R-:W-:Y:S02]  /*2e00*/  SHF.L.W.U32.HI R17, R17, 0x2, R12 ;  /* 0x0000000211117819 */ /* 0x000fe40000010e0c */
[----:B------:R-:W-:-:S02]  /*2e10*/  IADD3 RZ, P0, PT, RZ, -R19, RZ ;  /* 0x80000013ffff7210 */ /* 0x000fc40007f1e0ff */
[----:B------:R-:W-:Y:S02]  /*2e20*/  LOP3.LUT R10, RZ, R23, RZ, 0x33, !PT ;  /* 0x00000017ff0a7212 */ /* 0x000fe400078e33ff */
[----:B------:R-:W-:Y:S02]  /*2e30*/  SHF.L.W.U32.HI R12, R12, 0x2, R13 ;  /* 0x000000020c0c7819 */ /* 0x000fe40000010e0d */
[----:B------:R-:W-:Y:S02]  /*2e40*/  LOP3.LUT R18, RZ, R17, RZ, 0x33, !PT ;  /* 0x00000011ff127212 */ /* 0x000fe400078e33ff */
[----:B------:R-:W-:Y:S02]  /*2e50*/  IADD3.X R16, P0, PT, RZ, R10, RZ, P0, !PT ;  /* 0x0000000aff107210 */ /* 0x000fe4000071e4ff */
[----:B------:R-:W-:Y:S02]  /*2e60*/  LOP3.LUT R10, RZ, R12, RZ, 0x33, !PT ;  /* 0x0000000cff0a7212 */ /* 0x000fe400078e33ff */
[----:B------:R-:W-:-:S02]  /*2e70*/  IADD3.X R18, P1, PT, RZ, R18, RZ, P0, !PT ;  /* 0x00000012ff127210 */ /* 0x000fc4000073e4ff */
[----:B------:R-:W-:-:S03]  /*2e80*/  ISETP.GT.U32.AND P2, PT, R17, -0x1, PT ;  /* 0xffffffff1100780c */ /* 0x000fc60003f44070 */
[----:B------:R-:W-:Y:S01]  /*2e90*/  IMAD.X R21, RZ, RZ, R10, P1 ;  /* 0x000000ffff157224 */ /* 0x000fe200008e060a */
[----:B------:R-:W-:-:S04]  /*2ea0*/  ISETP.GT.AND.EX P0, PT, R12, -0x1, PT, P2 ;  /* 0xffffffff0c00780c */ /* 0x000fc80003f04320 */
[----:B------:R-:W-:Y:S02]  /*2eb0*/  SEL R10, R12, R21, P0 ;  /* 0x000000150c0a7207 */ /* 0x000fe40000000000 */
[----:B------:R-:W-:Y:S02]  /*2ec0*/  SEL R17, R17, R18, P0 ;  /* 0x0000001211117207 */ /* 0x000fe40000000000 */
[----:B------:R-:W-:Y:S02]  /*2ed0*/  ISETP.NE.U32.AND P1, PT, R10, RZ, PT ;  /* 0x000000ff0a00720c */ /* 0x000fe40003f25070 */
[----:B------:R-:W-:Y:S02]  /*2ee0*/  SEL R22, R23, R16, P0 ;  /* 0x0000001017167207 */ /* 0x000fe40000000000 */
[----:B------:R-:W-:Y:S01]  /*2ef0*/  SEL R20, R17, R10, !P1 ;  /* 0x0000000a11147207 */ /* 0x000fe20004800000 */
[----:B------:R-:W-:-:S05]  /*2f00*/  @!P0 IMAD.MOV R19, RZ, RZ, -R19 ;  /* 0x000000ffff138224 */ /* 0x000fca00078e0a13 */
[----:B------:R-:W0:Y:S02]  /*2f10*/  FLO.U32 R20, R20 ;  /* 0x0000001400147300 */ /* 0x000e2400000e0000 */
[C---:B0-----:R-:W-:Y:S02]  /*2f20*/  IADD3 R21, PT, PT, -R20.reuse, 0x1f, RZ ;  /* 0x0000001f14157810 */ /* 0x041fe40007ffe1ff */
[----:B------:R-:W-:-:S03]  /*2f30*/  IADD3 R18, PT, PT, -R20, 0x3f, RZ ;  /* 0x0000003f14127810 */ /* 0x000fc60007ffe1ff */
[----:B------:R-:W-:-:S05]  /*2f40*/  @P1 IMAD.MOV R18, RZ, RZ, R21 ;  /* 0x000000ffff121224 */ /* 0x000fca00078e0215 */
[----:B------:R-:W-:-:S13]  /*2f50*/  ISETP.NE.AND P1, PT, R18, RZ, PT ;  /* 0x000000ff1200720c */ /* 0x000fda0003f25270 */
[----:B------:R-:W-:Y:S05]  /*2f60*/  @!P1 BRA `(.L_x_52) ;  /* 0x0000000000289947 */ /* 0x000fea0003800000 */
[C---:B------:R-:W-:Y:S02]  /*2f70*/  LOP3.LUT R16, R18.reuse, 0x3f, RZ, 0xc0, !PT ;  /* 0x0000003f12107812 */ /* 0x040fe400078ec0ff */
[--C-:B------:R-:W-:Y:S02]  /*2f80*/  SHF.R.U64 R20, R19, 0x1, R22.reuse ;  /* 0x0000000113147819 */ /* 0x100fe40000001216 */
[----:B------:R-:W-:Y:S02]  /*2f90*/  SHF.R.U32.HI R22, RZ, 0x1, R22 ;  /* 0x00000001ff167819 */ /* 0x000fe40000011616 */
[----:B------:R-:W-:Y:S02]  /*2fa0*/  LOP3.LUT R19, R18, 0x3f, RZ, 0xc, !PT ;  /* 0x0000003f12137812 */ /* 0x000fe400078e0cff */
[CC--:B------:R-:W-:Y:S02]  /*2fb0*/  SHF.L.U64.HI R21, R17.reuse, R16.reuse, R10 ;  /* 0x0000001011157219 */ /* 0x0c0fe4000001020a */
[----:B------:R-:W-:-:S02]  /*2fc0*/  SHF.L.U32 R16, R17, R16, RZ ;  /* 0x0000001011107219 */ /* 0x000fc400000006ff */
[-CC-:B------:R-:W-:Y:S02]  /*2fd0*/  SHF.R.U64 R17, R20, R19.reuse, R22.reuse ;  /* 0x0000001314117219 */ /* 0x180fe40000001216 */
[----:B------:R-:W-:Y:S02]  /*2fe0*/  SHF.R.U32.HI R10, RZ, R19, R22 ;  /* 0x00000013ff0a7219 */ /* 0x000fe40000011616 */
[----:B------:R-:W-:Y:S02]  /*2ff0*/  LOP3.LUT R17, R16, R17, RZ, 0xfc, !PT ;  /* 0x0000001110117212 */ /* 0x000fe400078efcff */
[----:B------:R-:W-:-:S07]  /*3000*/  LOP3.LUT R10, R21, R10, RZ, 0xfc, !PT ;  /* 0x0000000a150a7212 */ /* 0x000fce00078efcff */
.L_x_52:
[----:B------:R-:W-:Y:S05]  /*3010*/  BSYNC.RECONVERGENT B1 ;  /* 0x0000000000017941 */ /* 0x000fea0003800200 */
.L_x_51:
[----:B------:R-:W-:-:S04]  /*3020*/  IMAD.WIDE.U32 R20, R17, 0x2168c235, RZ ;  /* 0x2168c23511147825 */ /* 0x000fc800078e00ff */
[----:B------:R-:W-:Y:S01]  /*3030*/  IMAD.MOV.U32 R22, RZ, RZ, R21 ;  /* 0x000000ffff167224 */ /* 0x000fe200078e0015 */
[----:B------:R-:W-:Y:S01]  /*3040*/  IADD3 RZ, P1, PT, R20, R20, RZ ;  /* 0x0000001414ff7210 */ /* 0x000fe20007f3e0ff */
[----:B------:R-:W-:Y:S02]  /*3050*/  IMAD.MOV.U32 R23, RZ, RZ, RZ ;  /* 0x000000ffff177224 */ /* 0x000fe400078e00ff */
[----:B------:R-:W-:-:S04]  /*3060*/  IMAD.HI.U32 R19, R10, -0x36f0255e, RZ ;  /* 0xc90fdaa20a137827 */ /* 0x000fc800078e00ff */
[----:B------:R-:W-:-:S04]  /*3070*/  IMAD.WIDE.U32 R16, R17, -0x36f0255e, R22 ;  /* 0xc90fdaa211107825 */ /* 0x000fc800078e0016 */
[C---:B------:R-:W-:Y:S02]  /*3080*/  IMAD R21, R10.reuse, -0x36f0255e, RZ ;  /* 0xc90fdaa20a157824 */ /* 0x040fe400078e02ff */
[----:B------:R-:W-:-:S04]  /*3090*/  IMAD.WIDE.U32 R16, P2, R10, 0x2168c235, R16 ;  /* 0x2168c2350a107825 */ /* 0x000fc80007840010 */
[----:B------:R-:W-:Y:S01]  /*30a0*/  IMAD.X R10, RZ, RZ, R19, P2 ;  /* 0x000000ffff0a7224 */ /* 0x000fe200010e0613 */
[----:B------:R-:W-:Y:S02]  /*30b0*/  IADD3 R17, P2, PT, R21, R17, RZ ;  /* 0x0000001115117210 */ /* 0x000fe40007f5e0ff */
[----:B------:R-:W-:Y:S02]  /*30c0*/  IADD3.X RZ, P1, PT, R16, R16, RZ, P1, !PT ;  /* 0x0000001010ff7210 */ /* 0x000fe40000f3e4ff */
[C---:B------:R-:W-:Y:S01]  /*30d0*/  ISETP.GT.U32.AND P3, PT, R17.reuse, RZ, PT ;  /* 0x000000ff1100720c */ /* 0x040fe20003f64070 */
[----:B------:R-:W-:Y:S01]  /*30e0*/  IMAD.X R10, RZ, RZ, R10, P2 ;  /* 0x000000ffff0a7224 */ /* 0x000fe200010e060a */
[----:B------:R-:W-:-:S04]  /*30f0*/  IADD3.X R16, P2, PT, R17, R17, RZ, P1, !PT ;  /* 0x0000001111107210 */ /* 0x000fc80000f5e4ff */
[C---:B------:R-:W-:Y:S01]  /*3100*/  ISETP.GT.AND.EX P1, PT, R10.reuse, RZ, PT, P3 ;  /* 0x000000ff0a00720c */ /* 0x040fe20003f24330 */
[----:B------:R-:W-:-:S03]  /*3110*/  IMAD.X R19, R10, 0x1, R10, P2 ;  /* 0x000000010a137824 */ /* 0x000fc600010e060a */
[----:B------:R-:W-:Y:S02]  /*3120*/  SEL R16, R16, R17, P1 ;  /* 0x0000001110107207 */ /* 0x000fe40000800000 */
[----:B------:R-:W-:Y:S02]  /*3130*/  SEL R17, R19, R10, P1 ;  /* 0x0000000a13117207 */ /* 0x000fe40000800000 */
[----:B------:R-:W-:Y:S02]  /*3140*/  IADD3 R20, P2, PT, R16, 0x1, RZ ;  /* 0x0000000110147810 */ /* 0x000fe40007f5e0ff */
[----:B------:R-:W-:Y:S02]  /*3150*/  SEL R19, RZ, 0xffffffff, !P1 ;  /* 0xffffffffff137807 */ /* 0x000fe40004800000 */
[----:B------:R-:W-:Y:S01]  /*3160*/  LOP3.LUT P1, R11, R11, 0x80000000, RZ, 0xc0, !PT ;  /* 0x800000000b0b7812 */ /* 0x000fe2000782c0ff */
[----:B------:R-:W-:Y:S02]  /*3170*/  IMAD.X R17, RZ, RZ, R17, P2 ;  /* 0x000000ffff117224 */ /* 0x000fe400010e0611 */
[----:B------:R-:W-:Y:S01]  /*3180*/  IMAD.IADD R10, R19, 0x1, -R18 ;  /* 0x00000001130a7824 */ /* 0x000fe200078e0a12 */
[----:B------:R-:W-:-:S02]  /*3190*/  SHF.R.U32.HI R19, RZ, 0x1e, R13 ;  /* 0x0000001eff137819 */ /* 0x000fc4000001160d */
[----:B------:R-:W-:Y:S01]  /*31a0*/  SHF.R.U64 R20, R20, 0xa, R17 ;  /* 0x0000000a14147819 */ /* 0x000fe20000001211 */
[----:B------:R-:W-:Y:S01]  /*31b0*/  IMAD.SHL.U32 R10, R10, 0x100000, RZ ;  /* 0x001000000a0a7824 */ /* 0x000fe200078e00ff */
[----:B------:R-:W-:Y:S02]  /*31c0*/  LEA.HI R12, R12, R19, RZ, 0x1 ;  /* 0x000000130c0c7211 */ /* 0x000fe400078f08ff */
[----:B------:R-:W-:Y:S02]  /*31d0*/  IADD3 R20, P2, PT, R20, 0x1, RZ ;  /* 0x0000000114147810 */ /* 0x000fe40007f5e0ff */
[----:B------:R-:W-:Y:S01]  /*31e0*/  @!P0 LOP3.LUT R11, R11, 0x80000000, RZ, 0x3c, !PT ;  /* 0x800000000b0b8812 */ /* 0x000fe200078e3cff */
[----:B------:R-:W-:Y:S01]  /*31f0*/  @P1 IMAD.MOV R12, RZ, RZ, -R12 ;  /* 0x000000ffff0c1224 */ /* 0x000fe200078e0a0c */
[----:B------:R-:W-:-:S04]  /*3200*/  LEA.HI.X R17, R17, RZ, RZ, 0x16, P2 ;  /* 0x000000ff11117211 */ /* 0x000fc800010fb4ff */
[--C-:B------:R-:W-:Y:S02]  /*3210*/  SHF.R.U64 R20, R20, 0x1, R17.reuse ;  /* 0x0000000114147819 */ /* 0x100fe40000001211 */
[----:B------:R-:W-:Y:S02]  /*3220*/  SHF.R.U32.HI R13, RZ, 0x1, R17 ;  /* 0x00000001ff0d7819 */ /* 0x000fe40000011611 */
[----:B------:R-:W-:-:S04]  /*3230*/  IADD3 R20, P2, P3, RZ, RZ, R20 ;  /* 0x000000ffff147210 */ /* 0x000fc80007b5e014 */
[----:B------:R-:W-:-:S04]  /*3240*/  IADD3.X R10, PT, PT, R10, 0x3fe00000, R13, P2, P3 ;  /* 0x3fe000000a0a7810 */ /* 0x000fc800017e640d */
[----:B------:R-:W-:-:S07]  /*3250*/  LOP3.LUT R21, R10, R11, RZ, 0xfc, !PT ;  /* 0x0000000b0a157212 */ /* 0x000fce00078efcff */
.L_x_46:
[----:B------:R-:W-:Y:S02]  /*3260*/  IMAD.MOV.U32 R10, RZ, RZ, R8 ;  /* 0x000000ffff0a7224 */ /* 0x000fe400078e0008 */
[----:B------:R-:W-:-:S04]  /*3270*/  IMAD.MOV.U32 R11, RZ, RZ, 0x0 ;  /* 0x00000000ff0b7424 */ /* 0x000fc800078e00ff */
[----:B------:R-:W-:Y:S05]  /*3280*/  RET.REL.NODEC R10 `(_Z6layer1PdS_iiiiiiiiiS_S_) ;  /* 0xffffffcc0a5c7950 */ /* 0x000fea0003c3ffff */
.L_x_53:
        /* <DEDUP_REMOVED lines=15> */
.L_x_131:


//--------------------- .text._Z6layer0PdiiiS_S_  --------------------------
	.section	.text._Z6layer0PdiiiS_S_,"ax",@progbits
	.align	128
        .global         _Z6layer0PdiiiS_S_
        .type           _Z6layer0PdiiiS_S_,@function
        .size           _Z6layer0PdiiiS_S_,(.L_x_133 - _Z6layer0PdiiiS_S_)
        .other          _Z6layer0PdiiiS_S_,@"STO_CUDA_ENTRY STV_DEFAULT"
_Z6layer0PdiiiS_S_:
.text._Z6layer0PdiiiS_S_:
[----:B------:R-:W0:Y:S08]  /*0000*/  LDC R1, c[0x0][0x37c] ;  /* 0x0000df00ff017b82 */ /* 0x000e300000000800 */
[----:B------:R-:W1:Y:S01]  /*0010*/  LDC R4, c[0x0][0x390] ;  /* 0x0000e400ff047b82 */ /* 0x000e620000000800 */
[----:B------:R-:W2:Y:S01]  /*0020*/  S2R R6, SR_TID.X ;  /* 0x0000000000067919 */ /* 0x000ea20000002100 */
[----:B0-----:R-:W-:-:S06]  /*0030*/  VIADD R1, R1, 0xffffffd8 ;  /* 0xffffffd801017836 */ /* 0x001fcc0000000000 */
[----:B------:R-:W2:Y:S08]  /*0040*/  S2UR UR4, SR_CTAID.X ;  /* 0x00000000000479c3 */ /* 0x000eb00000002500 */
[----:B------:R-:W2:Y:S01]  /*0050*/  LDC R7, c[0x0][0x360] ;  /* 0x0000d800ff077b82 */ /* 0x000ea20000000800 */
[----:B-1----:R-:W-:-:S07]  /*0060*/  IABS R2, R4 ;  /* 0x0000000400027213 */ /* 0x002fce0000000000 */
[----:B------:R-:W0:Y:S01]  /*0070*/  LDC R5, c[0x0][0x38c] ;  /* 0x0000e300ff057b82 */ /* 0x000e220000000800 */
[----:B------:R-:W1:Y:S01]  /*0080*/  I2F.RP R0, R2 ;  /* 0x0000000200007306 */ /* 0x000e620000209400 */
[----:B--2---:R-:W-:Y:S01]  /*0090*/  IMAD R7, R7, UR4, R6 ;  /* 0x0000000407077c24 */ /* 0x004fe2000f8e0206 */
[----:B------:R-:W2:Y:S06]  /*00a0*/  LDCU UR4, c[0x0][0x388] ;  /* 0x00007100ff0477ac */ /* 0x000eac0008000800 */
[----:B-1----:R-:W1:Y:S01]  /*00b0*/  MUFU.RCP R0, R0 ;  /* 0x0000000000007308 */ /* 0x002e620000001000 */
[----:B------:R-:W-:Y:S01]  /*00c0*/  IABS R11, R7 ;  /* 0x00000007000b7213 */ /* 0x000fe20000000000 */
[----:B0-----:R-:W-:-:S05]  /*00d0*/  IMAD R6, R4, R5, RZ ;  /* 0x0000000504067224 */ /* 0x001fca00078e02ff */
[----:B------:R-:W-:Y:S01]  /*00e0*/  ISETP.NE.AND P4, PT, R6, RZ, PT ;  /* 0x000000ff0600720c */ /* 0x000fe20003f85270 */
[----:B--2---:R-:W-:Y:S01]  /*00f0*/  UIADD3 UR4, UPT, UPT, UR4, -0x2, URZ ;  /* 0xfffffffe04047890 */ /* 0x004fe2000fffe0ff */
[----:B-1----:R-:W-:Y:S01]  /*0100*/  VIADD R8, R0, 0xffffffe ;  /* 0x0ffffffe00087836 */ /* 0x002fe20000000000 */
[----:B------:R-:W-:-:S03]  /*0110*/  IABS R0, R5 ;  /* 0x0000000500007213 */ /* 0x000fc60000000000 */
[----:B------:R0:W1:Y:S08]  /*0120*/  F2I.FTZ.U32.TRUNC.NTZ R9, R8 ;  /* 0x0000000800097305 */ /* 0x000070000021f000 */
[----:B------:R-:W2:Y:S01]  /*0130*/  I2F.RP R13, R0 ;  /* 0x00000000000d7306 */ /* 0x000ea20000209400 */
[----:B0-----:R-:W-:Y:S02]  /*0140*/  IMAD.MOV.U32 R8, RZ, RZ, RZ ;  /* 0x000000ffff087224 */ /* 0x001fe400078e00ff */
[----:B-1----:R-:W-:-:S04]  /*0150*/  IMAD.MOV R3, RZ, RZ, -R9 ;  /* 0x000000ffff037224 */ /* 0x002fc800078e0a09 */
[----:B------:R-:W-:-:S04]  /*0160*/  IMAD R3, R3, R2, RZ ;  /* 0x0000000203037224 */ /* 0x000fc800078e02ff */
[----:B------:R-:W-:Y:S01]  /*0170*/  IMAD.HI.U32 R10, R9, R3, R8 ;  /* 0x00000003090a7227 */ /* 0x000fe200078e0008 */
[----:B------:R-:W-:Y:S01]  /*0180*/  IABS R8, R6 ;  /* 0x0000000600087213 */ /* 0x000fe20000000000 */
[----:B--2---:R-:W0:Y:S02]  /*0190*/  MUFU.RCP R13, R13 ;  /* 0x0000000d000d7308 */ /* 0x004e240000001000 */
[----:B------:R-:W-:-:S04]  /*01a0*/  IMAD.MOV.U32 R9, RZ, RZ, R11 ;  /* 0x000000ffff097224 */ /* 0x000fc800078e000b */
[----:B------:R-:W-:Y:S02]  /*01b0*/  IMAD.HI.U32 R12, R10, R9, RZ ;  /* 0x000000090a0c7227 */ /* 0x000fe400078e00ff */
[----:B------:R-:W1:Y:S02]  /*01c0*/  I2F.RP R14, R8 ;  /* 0x00000008000e7306 */ /* 0x000e640000209400 */
[----:B------:R-:W-:-:S04]  /*01d0*/  IMAD.MOV R11, RZ, RZ, -R12 ;  /* 0x000000ffff0b7224 */ /* 0x000fc800078e0a0c */
[----:B------:R-:W-:Y:S02]  /*01e0*/  IMAD R11, R2, R11, R9 ;  /* 0x0000000b020b7224 */ /* 0x000fe400078e0209 */
[----:B0-----:R-:W-:-:S03]  /*01f0*/  VIADD R3, R13, 0xffffffe ;  /* 0x0ffffffe0d037836 */ /* 0x001fc60000000000 */
[----:B------:R-:W-:Y:S01]  /*0200*/  ISETP.GT.U32.AND P1, PT, R2, R11, PT ;  /* 0x0000000b0200720c */ /* 0x000fe20003f24070 */
[----:B-1----:R-:W0:Y:S08]  /*0210*/  MUFU.RCP R14, R14 ;  /* 0x0000000e000e7308 */ /* 0x002e300000001000 */
[----:B------:R-:W1:Y:S04]  /*0220*/  F2I.FTZ.U32.TRUNC.NTZ R3, R3 ;  /* 0x0000000300037305 */ /* 0x000e68000021f000 */
[----:B------:R-:W-:-:S02]  /*0230*/  @!P1 IMAD.IADD R11, R11, 0x1, -R2 ;  /* 0x000000010b0b9824 */ /* 0x000fc400078e0a02 */
[----:B------:R-:W-:Y:S01]  /*0240*/  @!P1 VIADD R12, R12, 0x1 ;  /* 0x000000010c0c9836 */ /* 0x000fe20000000000 */
[----:B------:R-:W-:Y:S02]  /*0250*/  ISETP.NE.AND P1, PT, R4, RZ, PT ;  /* 0x000000ff0400720c */ /* 0x000fe40003f25270 */
[----:B------:R-:W-:Y:S02]  /*0260*/  ISETP.GE.U32.AND P0, PT, R11, R2, PT ;  /* 0x000000020b00720c */ /* 0x000fe40003f06070 */
[----:B------:R-:W-:Y:S01]  /*0270*/  LOP3.LUT R2, R7, R4, RZ, 0x3c, !PT ;  /* 0x0000000407027212 */ /* 0x000fe200078e3cff */
[----:B0-----:R-:W-:Y:S01]  /*0280*/  VIADD R10, R14, 0xffffffe ;  /* 0x0ffffffe0e0a7836 */ /* 0x001fe20000000000 */
[----:B------:R-:W-:Y:S02]  /*0290*/  IABS R14, R6 ;  /* 0x00000006000e7213 */ /* 0x000fe40000000000 */
[----:B------:R-:W-:Y:S01]  /*02a0*/  ISETP.GE.AND P2, PT, R2, RZ, PT ;  /* 0x000000ff0200720c */ /* 0x000fe20003f46270 */
[----:B------:R0:W2:Y:S01]  /*02b0*/  F2I.FTZ.U32.TRUNC.NTZ R11, R10 ;  /* 0x0000000a000b7305 */ /* 0x0000a2000021f000 */
[----:B------:R-:W-:-:S02]  /*02c0*/  IMAD.MOV.U32 R2, RZ, RZ, RZ ;  /* 0x000000ffff027224 */ /* 0x000fc400078e00ff */
[----:B-1----:R-:W-:-:S03]  /*02d0*/  IMAD.MOV R13, RZ, RZ, -R3 ;  /* 0x000000ffff0d7224 */ /* 0x002fc600078e0a03 */
[----:B------:R-:W-:Y:S02]  /*02e0*/  @P0 VIADD R12, R12, 0x1 ;  /* 0x000000010c0c0836 */ /* 0x000fe40000000000 */
[----:B------:R-:W-:-:S04]  /*02f0*/  IMAD R13, R13, R0, RZ ;  /* 0x000000000d0d7224 */ /* 0x000fc800078e02ff */
[----:B------:R-:W-:Y:S01]  /*0300*/  @!P2 IMAD.MOV R12, RZ, RZ, -R12 ;  /* 0x000000ffff0ca224 */ /* 0x000fe200078e0a0c */
[----:B------:R-:W-:Y:S01]  /*0310*/  @!P1 LOP3.LUT R12, RZ, R4, RZ, 0x33, !PT ;  /* 0x00000004ff0c9212 */ /* 0x000fe200078e33ff */
[----:B------:R-:W-:-:S03]  /*0320*/  IMAD.HI.U32 R2, R3, R13, R2 ;  /* 0x0000000d03027227 */ /* 0x000fc600078e0002 */
[----:B0-----:R-:W-:Y:S01]  /*0330*/  IABS R10, R12 ;  /* 0x0000000c000a7213 */ /* 0x001fe20000000000 */
[----:B--2---:R-:W-:Y:S01]  /*0340*/  IMAD.MOV R15, RZ, RZ, -R11 ;  /* 0x000000ffff0f7224 */ /* 0x004fe200078e0a0b */
[----:B------:R-:W-:-:S03]  /*0350*/  ISETP.GE.AND P5, PT, R12, RZ, PT ;  /* 0x000000ff0c00720c */ /* 0x000fc60003fa6270 */
[----:B------:R-:W-:Y:S02]  /*0360*/  IMAD.MOV.U32 R3, RZ, RZ, R10 ;  /* 0x000000ffff037224 */ /* 0x000fe400078e000a */
[----:B------:R-:W-:Y:S02]  /*0370*/  IMAD R13, R15, R8, RZ ;  /* 0x000000080f0d7224 */ /* 0x000fe400078e02ff */
[----:B------:R-:W-:Y:S02]  /*0380*/  IMAD.MOV.U32 R10, RZ, RZ, RZ ;  /* 0x000000ffff0a7224 */ /* 0x000fe400078e00ff */
[----:B------:R-:W-:-:S04]  /*0390*/  IMAD.HI.U32 R2, R2, R3, RZ ;  /* 0x0000000302027227 */ /* 0x000fc800078e00ff */
[----:B------:R-:W-:-:S04]  /*03a0*/  IMAD.HI.U32 R10, R11, R13, R10 ;  /* 0x0000000d0b0a7227 */ /* 0x000fc800078e000a */
[----:B------:R-:W-:Y:S02]  /*03b0*/  IMAD.MOV R11, RZ, RZ, -R14 ;  /* 0x000000ffff0b7224 */ /* 0x000fe400078e0a0e */
[----:B------:R-:W-:-:S04]  /*03c0*/  IMAD.HI.U32 R10, R10, R9, RZ ;  /* 0x000000090a0a7227 */ /* 0x000fc800078e00ff */
[----:B------:R-:W-:Y:S02]  /*03d0*/  IMAD.MOV R2, RZ, RZ, -R2 ;  /* 0x000000ffff027224 */ /* 0x000fe400078e0a02 */
[----:B------:R-:W-:Y:S02]  /*03e0*/  IMAD R9, R10, R11, R9 ;  /* 0x0000000b0a097224 */ /* 0x000fe400078e0209 */
[----:B------:R-:W-:Y:S01]  /*03f0*/  IMAD R3, R0, R2, R3 ;  /* 0x0000000200037224 */ /* 0x000fe200078e0203 */
[----:B------:R-:W-:Y:S02]  /*0400*/  LOP3.LUT R2, R7, R6, RZ, 0x3c, !PT ;  /* 0x0000000607027212 */ /* 0x000fe400078e3cff */
[----:B------:R-:W-:Y:S02]  /*0410*/  ISETP.GT.U32.AND P3, PT, R8, R9, PT ;  /* 0x000000090800720c */ /* 0x000fe40003f64070 */
[----:B------:R-:W-:Y:S02]  /*0420*/  ISETP.GT.U32.AND P0, PT, R0, R3, PT ;  /* 0x000000030000720c */ /* 0x000fe40003f04070 */
[----:B------:R-:W-:-:S09]  /*0430*/  ISETP.GE.AND P2, PT, R2, RZ, PT ;  /* 0x000000ff0200720c */ /* 0x000fd20003f46270 */
[----:B------:R-:W-:Y:S02]  /*0440*/  @!P3 IMAD.IADD R9, R9, 0x1, -R8 ;  /* 0x000000010909b824 */ /* 0x000fe400078e0a08 */
[----:B------:R-:W-:Y:S02]  /*0450*/  @!P0 IMAD.IADD R3, R3, 0x1, -R0 ;  /* 0x0000000103038824 */ /* 0x000fe400078e0a00 */
[----:B------:R-:W-:Y:S01]  /*0460*/  @!P3 VIADD R10, R10, 0x1 ;  /* 0x000000010a0ab836 */ /* 0x000fe20000000000 */
[----:B------:R-:W-:Y:S02]  /*0470*/  ISETP.GE.U32.AND P0, PT, R9, R8, PT ;  /* 0x000000080900720c */ /* 0x000fe40003f06070 */
[----:B------:R-:W-:Y:S02]  /*0480*/  ISETP.GT.U32.AND P1, PT, R0, R3, PT ;  /* 0x000000030000720c */ /* 0x000fe40003f24070 */
[----:B------:R-:W-:-:S09]  /*0490*/  ISETP.NE.AND P3, PT, R5, RZ, PT ;  /* 0x000000ff0500720c */ /* 0x000fd20003f65270 */
[----:B------:R-:W-:Y:S02]  /*04a0*/  @P0 VIADD R10, R10, 0x1 ;  /* 0x000000010a0a0836 */ /* 0x000fe40000000000 */
[----:B------:R-:W-:Y:S02]  /*04b0*/  @!P1 IMAD.IADD R3, R3, 0x1, -R0 ;  /* 0x0000000103039824 */ /* 0x000fe400078e0a00 */
[----:B------:R-:W-:Y:S02]  /*04c0*/  IMAD.MOV.U32 R0, RZ, RZ, R10 ;  /* 0x000000ffff007224 */ /* 0x000fe400078e000a */
[----:B------:R-:W-:Y:S01]  /*04d0*/  @!P5 IMAD.MOV R3, RZ, RZ, -R3 ;  /* 0x000000ffff03d224 */ /* 0x000fe200078e0a03 */
[----:B------:R-:W-:Y:S01]  /*04e0*/  @!P3 LOP3.LUT R3, RZ, R5, RZ, 0x33, !PT ;  /* 0x00000005ff03b212 */ /* 0x000fe200078e33ff */
[----:B------:R-:W-:Y:S01]  /*04f0*/  @!P2 IMAD.MOV R0, RZ, RZ, -R0 ;  /* 0x000000ffff00a224 */ /* 0x000fe200078e0a00 */
[----:B------:R-:W-:-:S04]  /*0500*/  @!P4 LOP3.LUT R0, RZ, R6, RZ, 0x33, !PT ;  /* 0x00000006ff00c212 */ /* 0x000fc800078e33ff */
[----:B------:R-:W-:Y:S02]  /*0510*/  ISETP.GT.AND P0, PT, R0, UR4, PT ;  /* 0x0000000400007c0c */ /* 0x000fe4000bf04270 */
[----:B------:R-:W-:-:S04]  /*0520*/  VIMNMX R2, PT, PT, R3, R0, PT ;  /* 0x0000000003027248 */ /* 0x000fc80003fe0100 */
[----:B------:R-:W-:Y:S01]  /*0530*/  ISETP.LT.OR P0, PT, R2, 0x1, P0 ;  /* 0x000000010200780c */ /* 0x000fe20000701670 */
[----:B------:R-:W-:-:S04]  /*0540*/  IMAD.MOV R2, RZ, RZ, -R12 ;  /* 0x000000ffff027224 */ /* 0x000fc800078e0a0c */
[----:B------:R-:W-:-:S08]  /*0550*/  IMAD R2, R4, R2, R7 ;  /* 0x0000000204027224 */ /* 0x000fd000078e0207 */
[----:B------:R-:W-:Y:S02]  /*0560*/  @!P0 VIADD R6, R5, 0xfffffffe ;  /* 0xfffffffe05068836 */ /* 0x000fe40000000000 */
[----:B------:R-:W-:-:S03]  /*0570*/  VIADD R5, R4, 0xfffffffe ;  /* 0xfffffffe04057836 */ /* 0x000fc60000000000 */
[----:B------:R-:W-:-:S04]  /*0580*/  ISETP.LE.AND P0, PT, R3, R6, !P0 ;  /* 0x000000060300720c */ /* 0x000fc80004703270 */
[----:B------:R-:W-:-:S04]  /*0590*/  ISETP.LT.OR P0, PT, R2, 0x1, !P0 ;  /* 0x000000010200780c */ /* 0x000fc80004701670 */
[----:B------:R-:W-:-:S13]  /*05a0*/  ISETP.GT.OR P0, PT, R2, R5, P0 ;  /* 0x000000050200720c */ /* 0x000fda0000704670 */
[----:B------:R-:W-:Y:S05]  /*05b0*/  @P0 EXIT ;  /* 0x000000000000094d */ /* 0x000fea0003800000 */
[----:B------:R-:W0:Y:S01]  /*05c0*/  LDC.64 R16, c[0x3][RZ] ;  /* 0x00c00000ff107b82 */ /* 0x000e220000000a00 */
[----:B------:R-:W1:Y:S01]  /*05d0*/  LDCU.64 UR4, c[0x0][0x358] ;  /* 0x00006b00ff0477ac */ /* 0x000e620008000a00 */
[----:B0-----:R-:W-:-:S08]  /*05e0*/  DADD R16, R16, R16 ;  /* 0x0000000010107229 */ /* 0x001fd00000000010 */
[----:B------:R-:W-:-:S08]  /*05f0*/  DADD R14, RZ, R16 ;  /* 0x00000000ff0e7229 */ /* 0x000fd00000000010 */
[----:B------:R-:W-:-:S14]  /*0600*/  DSETP.NEU.AND P0, PT, |R14|, +INF , PT ;  /* 0x7ff000000e00742a */ /* 0x000fdc0003f0d200 */
[----:B------:R-:W-:Y:S01]  /*0610*/  @!P0 DMUL R18, RZ, R14 ;  /* 0x0000000eff128228 */ /* 0x000fe20000000000 */
[----:B------:R-:W-:Y:S01]  /*0620*/  @!P0 IMAD.MOV.U32 R26, RZ, RZ, 0x1 ;  /* 0x00000001ff1a8424 */ /* 0x000fe200078e00ff */
[----:B-1----:R-:W-:Y:S09]  /*0630*/  @!P0 BRA `(.L_x_54) ;  /* 0x0000000000608947 */ /* 0x002ff20003800000 */
        /* <DEDUP_REMOVED lines=18> */
[----:B------:R-:W-:-:S07]  /*0760*/  MOV R18, 0x780 ;  /* 0x0000078000127802 */ /* 0x000fce0000000f00 */
[----:B------:R-:W-:Y:S05]  /*0770*/  CALL.REL.NOINC `($_Z6layer0PdiiiS_S_$__internal_trig_reduction_slowpathd) ;  /* 0x0000001800487944 */ /* 0x000fea0003c00000 */
[----:B------:R-:W-:Y:S05]  /*0780*/  BSYNC.RECONVERGENT B0 ;  /* 0x0000000000007941 */ /* 0x000fea0003800200 */
.L_x_56:
[----:B------:R-:W-:Y:S02]  /*0790*/  IMAD.MOV.U32 R18, RZ, RZ, R20 ;  /* 0x000000ffff127224 */ /* 0x000fe400078e0014 */
[----:B------:R-:W-:-:S07]  /*07a0*/  IMAD.MOV.U32 R19, RZ, RZ, R21 ;  /* 0x000000ffff137224 */ /* 0x000fce00078e0015 */
.L_x_55:
[----:B------:R-:W-:-:S07]  /*07b0*/  VIADD R26, R4, 0x1 ;  /* 0x00000001041a7836 */ /* 0x000fce0000000000 */
.L_x_54:
[----:B------:R-:W0:Y:S01]  /*07c0*/  LDCU.64 UR6, c[0x4][0x8] ;  /* 0x01000100ff0677ac */ /* 0x000e220008000a00 */
[C---:B------:R-:W-:Y:S01]  /*07d0*/  IMAD.SHL.U32 R4, R26.reuse, 0x40, RZ ;  /* 0x000000401a047824 */ /* 0x040fe200078e00ff */
[----:B------:R-:W-:Y:S01]  /*07e0*/  LOP3.LUT R20, R26, 0x1, RZ, 0xc0, !PT ;  /* 0x000000011a147812 */ /* 0x000fe200078ec0ff */
[----:B------:R-:W1:Y:S01]  /*07f0*/  LDCU UR8, c[0x3][0x3c] ;  /* 0x00c00780ff0877ac */ /* 0x000e620008000800 */
[----:B------:R-:W-:Y:S02]  /*0800*/  IMAD.MOV.U32 R22, RZ, RZ, 0x20fd8164 ;  /* 0x20fd8164ff167424 */ /* 0x000fe400078e00ff */
[----:B------:R-:W-:Y:S01]  /*0810*/  LOP3.LUT R4, R4, 0x40, RZ, 0xc0, !PT ;  /* 0x0000004004047812 */ /* 0x000fe200078ec0ff */
[----:B------:R-:W-:Y:S01]  /*0820*/  IMAD.MOV.U32 R23, RZ, RZ, 0x3da8ff83 ;  /* 0x3da8ff83ff177424 */ /* 0x000fe200078e00ff */
[----:B------:R-:W2:Y:S02]  /*0830*/  LDC.64 R24, c[0x3][0x38] ;  /* 0x00c00e00ff187b82 */ /* 0x000ea40000000a00 */
[----:B0-----:R-:W-:-:S05]  /*0840*/  IADD3 R28, P0, PT, R4, UR6, RZ ;  /* 0x00000006041c7c10 */ /* 0x001fca000ff1e0ff */
[----:B------:R-:W-:Y:S01]  /*0850*/  IMAD.X R29, RZ, RZ, UR7, P0 ;  /* 0x00000007ff1d7e24 */ /* 0x000fe200080e06ff */
[----:B------:R-:W0:Y:S04]  /*0860*/  LDCU.64 UR6, c[0x3][0x18] ;  /* 0x00c00300ff0677ac */ /* 0x000e280008000a00 */
[----:B------:R-:W3:Y:S04]  /*0870*/  LDG.E.128.CONSTANT R4, desc[UR4][R28.64] ;  /* 0x000000041c047981 */ /* 0x000ee8000c1e9d00 */
[----:B------:R-:W4:Y:S04]  /*0880*/  LDG.E.128.CONSTANT R8, desc[UR4][R28.64+0x10] ;  /* 0x000010041c087981 */ /* 0x000f28000c1e9d00 */
[----:B------:R-:W5:Y:S01]  /*0890*/  LDG.E.128.CONSTANT R12, desc[UR4][R28.64+0x20] ;  /* 0x000020041c0c7981 */ /* 0x000f62000c1e9d00 */
[----:B------:R-:W-:Y:S01]  /*08a0*/  ISETP.NE.U32.AND P0, PT, R20, 0x1, PT ;  /* 0x000000011400780c */ /* 0x000fe20003f05070 */
[----:B------:R-:W-:Y:S01]  /*08b0*/  DMUL R20, R18, R18 ;  /* 0x0000001212147228 */ /* 0x000fe20000000000 */
[----:B------:R-:W-:Y:S02]  /*08c0*/  BSSY.RECONVERGENT B0, `(.L_x_57) ;  /* 0x000002b000007945 */ /* 0x000fe40003800200 */
[----:B------:R-:W-:Y:S01]  /*08d0*/  FSEL R22, R22, -8.06006814911005101289e+34, !P0 ;  /* 0xf9785eba16167808 */ /* 0x000fe20004000000 */
[----:B0-----:R-:W-:Y:S01]  /*08e0*/  DMUL R16, R16, UR6 ;  /* 0x0000000610107c28 */ /* 0x001fe20008000000 */
[----:B------:R-:W-:-:S06]  /*08f0*/  FSEL R23, -R23, 0.11223486810922622681, !P0 ;  /* 0x3de5db6517177808 */ /* 0x000fcc0004000100 */
[----:B---3--:R-:W-:Y:S01]  /*0900*/  DFMA R22, R20, R22, R4 ;  /* 0x000000161416722b */ /* 0x008fe20000000004 */
[----:B-1----:R-:W2:Y:S01]  /*0910*/  MUFU.RCP64H R5, UR8 ;  /* 0x0000000800057d08 */ /* 0x002ea20008001800 */
[----:B------:R-:W-:-:S06]  /*0920*/  IMAD.MOV.U32 R4, RZ, RZ, 0x1 ;  /* 0x00000001ff047424 */ /* 0x000fcc00078e00ff */
[C---:B------:R-:W-:Y:S02]  /*0930*/  DFMA R6, R20.reuse, R22, R6 ;  /* 0x000000161406722b */ /* 0x040fe40000000006 */
[----:B------:R-:W0:Y:S06]  /*0940*/  LDC R23, c[0x3][0x50] ;  /* 0x00c01400ff177b82 */ /* 0x000e2c0000000800 */
[----:B----4-:R-:W-:Y:S02]  /*0950*/  DFMA R8, R20, R6, R8 ;  /* 0x000000061408722b */ /* 0x010fe40000000008 */
[----:B--2---:R-:W-:-:S06]  /*0960*/  DFMA R6, R4, -R24, 1 ;  /* 0x3ff000000406742b */ /* 0x004fcc0000000818 */
[----:B------:R-:W-:Y:S02]  /*0970*/  DFMA R8, R20, R8, R10 ;  /* 0x000000081408722b */ /* 0x000fe4000000000a */
[----:B------:R-:W-:-:S06]  /*0980*/  DFMA R6, R6, R6, R6 ;  /* 0x000000060606722b */ /* 0x000fcc0000000006 */
[----:B-----5:R-:W-:Y:S01]  /*0990*/  DFMA R12, R20, R8, R12 ;  /* 0x00000008140c722b */ /* 0x020fe2000000000c */
[----:B0-----:R-:W-:Y:S01]  /*09a0*/  IADD3 R23, PT, PT, R0, -0x1, R23 ;  /* 0xffffffff00177810 */ /* 0x001fe20007ffe017 */
[----:B------:R-:W-:-:S03]  /*09b0*/  DFMA R6, R4, R6, R4 ;  /* 0x000000060406722b */ /* 0x000fc60000000004 */
[----:B------:R-:W0:Y:S03]  /*09c0*/  I2F.F64 R4, R23 ;  /* 0x0000001700047312 */ /* 0x000e260000201c00 */
[----:B------:R-:W-:Y:S02]  /*09d0*/  DFMA R12, R20, R12, R14 ;  /* 0x0000000c140c722b */ /* 0x000fe4000000000e */
[----:B------:R-:W-:-:S06]  /*09e0*/  DFMA R10, R6, -R24, 1 ;  /* 0x3ff00000060a742b */ /* 0x000fcc0000000818 */
[----:B------:R-:W-:Y:S02]  /*09f0*/  DFMA R18, R12, R18, R18 ;  /* 0x000000120c12722b */ /* 0x000fe40000000012 */
[----:B------:R-:W-:Y:S02]  /*0a00*/  DFMA R12, R20, R12, 1 ;  /* 0x3ff00000140c742b */ /* 0x000fe4000000000c */
[----:B------:R-:W-:Y:S02]  /*0a10*/  DFMA R6, R6, R10, R6 ;  /* 0x0000000a0606722b */ /* 0x000fe40000000006 */
[----:B0-----:R-:W-:-:S08]  /*0a20*/  DMUL R4, R16, R4 ;  /* 0x0000000410047228 */ /* 0x001fd00000000000 */
[----:B------:R-:W-:Y:S02]  /*0a30*/  DMUL R8, R4, R6 ;  /* 0x0000000604087228 */ /* 0x000fe40000000000 */
[----:B------:R-:W-:-:S06]  /*0a40*/  FSETP.GEU.AND P2, PT, |R5|, 6.5827683646048100446e-37, PT ;  /* 0x036000000500780b */ /* 0x000fcc0003f4e200 */
[----:B------:R-:W-:-:S08]  /*0a50*/  DFMA R14, R8, -R24, R4 ;  /* 0x80000018080e722b */ /* 0x000fd00000000004 */
[----:B------:R-:W-:Y:S01]  /*0a60*/  DFMA R14, R6, R14, R8 ;  /* 0x0000000e060e722b */ /* 0x000fe20000000008 */
[----:B------:R-:W-:Y:S02]  /*0a70*/  FSEL R8, R12, R18, !P0 ;  /* 0x000000120c087208 */ /* 0x000fe40004000000 */
[----:B------:R-:W-:Y:S02]  /*0a80*/  FSEL R9, R13, R19, !P0 ;  /* 0x000000130d097208 */ /* 0x000fe40004000000 */
[----:B------:R-:W-:-:S05]  /*0a90*/  LOP3.LUT P0, RZ, R26, 0x2, RZ, 0xc0, !PT ;  /* 0x000000021aff7812 */ /* 0x000fca000780c0ff */
[----:B------:R-:W-:Y:S01]  /*0aa0*/  FFMA R10, RZ, UR8, R15 ;  /* 0x00000008ff0a7c23 */ /* 0x000fe2000800000f */
[----:B------:R-:W-:-:S04]  /*0ab0*/  DADD R6, RZ, -R8 ;  /* 0x00000000ff067229 */ /* 0x000fc80000000808 */
[----:B------:R-:W-:-:S06]  /*0ac0*/  FSETP.GT.AND P1, PT, |R10|, 1.469367938527859385e-39, PT ;  /* 0x001000000a00780b */ /* 0x000fcc0003f24200 */
[----:B------:R-:W-:Y:S02]  /*0ad0*/  FSEL R16, R8, R6, !P0 ;  /* 0x0000000608107208 */ /* 0x000fe40004000000 */
[----:B------:R-:W-:-:S05]  /*0ae0*/  FSEL R17, R9, R7, !P0 ;  /* 0x0000000709117208 */ /* 0x000fca0004000000 */
[----:B------:R-:W-:Y:S05]  /*0af0*/  @P1 BRA P2, `(.L_x_58) ;  /* 0x00000000001c1947 */ /* 0x000fea0001000000 */
[----:B------:R-:W0:Y:S01]  /*0b00*/  LDCU.64 UR6, c[0x3][0x38] ;  /* 0x00c00700ff0677ac */ /* 0x000e220008000a00 */
[----:B------:R-:W-:Y:S01]  /*0b10*/  IMAD.MOV.U32 R24, RZ, RZ, R4 ;  /* 0x000000ffff187224 */ /* 0x000fe200078e0004 */
[----:B------:R-:W-:Y:S01]  /*0b20*/  MOV R4, 0xb70 ;  /* 0x00000b7000047802 */ /* 0x000fe20000000f00 */
[----:B------:R-:W-:Y:S02]  /*0b30*/  IMAD.MOV.U32 R25, RZ, RZ, R5 ;  /* 0x000000ffff197224 */ /* 0x000fe400078e0005 */
[----:B0-----:R-:W-:Y:S02]  /*0b40*/  IMAD.U32 R8, RZ, RZ, UR6 ;  /* 0x00000006ff087e24 */ /* 0x001fe4000f8e00ff */
[----:B------:R-:W-:-:S07]  /*0b50*/  IMAD.U32 R9, RZ, RZ, UR7 ;  /* 0x00000007ff097e24 */ /* 0x000fce000f8e00ff */
[----:B------:R-:W-:Y:S05]  /*0b60*/  CALL.REL.NOINC `($__internal_2_$__cuda_sm20_div_rn_f64_full) ;  /* 0x0000000c00dc7944 */ /* 0x000fea0003c00000 */
.L_x_58:
[----:B------:R-:W-:Y:S05]  /*0b70*/  BSYNC.RECONVERGENT B0 ;  /* 0x0000000000007941 */ /* 0x000fea0003800200 */
.L_x_57:
        /* <DEDUP_REMOVED lines=23> */
[----:B------:R-:W-:Y:S05]  /*0cf0*/  CALL.REL.NOINC `($_Z6layer0PdiiiS_S_$__internal_trig_reduction_slowpathd) ;  /* 0x0000001000e87944 */ /* 0x000fea0003c00000 */
[----:B------:R-:W-:Y:S02]  /*0d00*/  IMAD.MOV.U32 R22, RZ, RZ, R4 ;  /* 0x000000ffff167224 */ /* 0x000fe400078e0004 */
[----:B------:R-:W-:Y:S02]  /*0d10*/  IMAD.MOV.U32 R18, RZ, RZ, R20 ;  /* 0x000000ffff127224 */ /* 0x000fe400078e0014 */
[----:B------:R-:W-:-:S07]  /*0d20*/  IMAD.MOV.U32 R19, RZ, RZ, R21 ;  /* 0x000000ffff137224 */ /* 0x000fce00078e0015 */
.L_x_60:
[----:B------:R-:W-:Y:S05]  /*0d30*/  BSYNC.RECONVERGENT B0 ;  /* 0x0000000000007941 */ /* 0x000fea0003800200 */
.L_x_59:
        /* <DEDUP_REMOVED lines=17> */
[----:B------:R-:W-:Y:S01]  /*0e50*/  FSEL R25, -R23, 0.11223486810922622681, !P0 ;  /* 0x3de5db6517197808 */ /* 0x000fe20004000100 */
[----:B----4-:R-:W4:Y:S02]  /*0e60*/  LDC R26, c[0x3][0x54] ;  /* 0x00c01500ff1a7b82 */ /* 0x010f240000000800 */
[----:B----4-:R-:W-:-:S03]  /*0e70*/  IADD3 R26, PT, PT, R3, -0x1, R26 ;  /* 0xffffffff031a7810 */ /* 0x010fc60007ffe01a */
[----:B--2---:R-:W-:-:S03]  /*0e80*/  DFMA R24, R20, R24, R4 ;  /* 0x000000181418722b */ /* 0x004fc60000000004 */
[----:B------:R-:W2:Y:S05]  /*0e90*/  LDC.64 R4, c[0x3][0x40] ;  /* 0x00c01000ff047b82 */ /* 0x000eaa0000000a00 */
[----:B------:R-:W-:Y:S01]  /*0ea0*/  DFMA R24, R20, R24, R6 ;  /* 0x000000181418722b */ /* 0x000fe20000000006 */
[----:B0-----:R-:W2:Y:S01]  /*0eb0*/  MUFU.RCP64H R7, UR6 ;  /* 0x0000000600077d08 */ /* 0x001ea20008001800 */
[----:B------:R-:W-:-:S06]  /*0ec0*/  IMAD.MOV.U32 R6, RZ, RZ, 0x1 ;  /* 0x00000001ff067424 */ /* 0x000fcc00078e00ff */
[----:B---3--:R-:W-:-:S08]  /*0ed0*/  DFMA R8, R20, R24, R8 ;  /* 0x000000181408722b */ /* 0x008fd00000000008 */
[----:B------:R-:W-:Y:S02]  /*0ee0*/  DFMA R10, R20, R8, R10 ;  /* 0x00000008140a722b */ /* 0x000fe4000000000a */
[----:B------:R-:W1:Y:S01]  /*0ef0*/  LDC.64 R8, c[0x3][0x20] ;  /* 0x00c00800ff087b82 */ /* 0x000e620000000a00 */
[----:B--2---:R-:W-:-:S05]  /*0f00*/  DFMA R24, R6, -R4, 1 ;  /* 0x3ff000000618742b */ /* 0x004fca0000000804 */
[----:B-----5:R-:W-:-:S03]  /*0f10*/  DFMA R10, R20, R10, R12 ;  /* 0x0000000a140a722b */ /* 0x020fc6000000000c */
[----:B------:R-:W-:-:S05]  /*0f20*/  DFMA R24, R24, R24, R24 ;  /* 0x000000181818722b */ /* 0x000fca0000000018 */
[----:B------:R-:W-:-:S03]  /*0f30*/  DFMA R10, R20, R10, R14 ;  /* 0x0000000a140a722b */ /* 0x000fc6000000000e */
[----:B------:R-:W-:Y:S02]  /*0f40*/  DFMA R6, R6, R24, R6 ;  /* 0x000000180606722b */ /* 0x000fe40000000006 */
[----:B------:R-:W0:Y:S03]  /*0f50*/  I2F.F64 R24, R26 ;  /* 0x0000001a00187312 */ /* 0x000e260000201c00 */
[----:B------:R-:W-:Y:S02]  /*0f60*/  DFMA R18, R10, R18, R18 ;  /* 0x000000120a12722b */ /* 0x000fe40000000012 */
[----:B-1----:R-:W-:Y:S02]  /*0f70*/  DMUL R12, R8, UR8 ;  /* 0x00000008080c7c28 */ /* 0x002fe40008000000 */
[----:B------:R-:W-:Y:S02]  /*0f80*/  DFMA R8, R6, -R4, 1 ;  /* 0x3ff000000608742b */ /* 0x000fe40000000804 */
[----:B------:R-:W-:-:S04]  /*0f90*/  DFMA R10, R20, R10, 1 ;  /* 0x3ff00000140a742b */ /* 0x000fc8000000000a */
[----:B0-----:R-:W-:Y:S02]  /*0fa0*/  DMUL R24, R12, R24 ;  /* 0x000000180c187228 */ /* 0x001fe40000000000 */
[----:B------:R-:W-:-:S04]  /*0fb0*/  DFMA R6, R6, R8, R6 ;  /* 0x000000080606722b */ /* 0x000fc80000000006 */
[----:B------:R-:W-:Y:S02]  /*0fc0*/  FSEL R8, R10, R18, !P0 ;  /* 0x000000120a087208 */ /* 0x000fe40004000000 */
[----:B------:R-:W-:Y:S02]  /*0fd0*/  FSEL R9, R11, R19, !P0 ;  /* 0x000000130b097208 */ /* 0x000fe40004000000 */
[----:B------:R-:W-:Y:S01]  /*0fe0*/  LOP3.LUT P0, RZ, R22, 0x2, RZ, 0xc0, !PT ;  /* 0x0000000216ff7812 */ /* 0x000fe2000780c0ff */
[----:B------:R-:W-:Y:S01]  /*0ff0*/  DMUL R14, R24, R6 ;  /* 0x00000006180e7228 */ /* 0x000fe20000000000 */
[----:B------:R-:W-:-:S07]  /*1000*/  FSETP.GEU.AND P1, PT, |R25|, 6.5827683646048100446e-37, PT ;  /* 0x036000001900780b */ /* 0x000fce0003f2e200 */
[----:B------:R-:W-:-:S08]  /*1010*/  DFMA R4, R14, -R4, R24 ;  /* 0x800000040e04722b */ /* 0x000fd00000000018 */
[----:B------:R-:W-:Y:S02]  /*1020*/  DFMA R14, R6, R4, R14 ;  /* 0x00000004060e722b */ /* 0x000fe4000000000e */
[----:B------:R-:W-:-:S08]  /*1030*/  DADD R4, RZ, -R8 ;  /* 0x00000000ff047229 */ /* 0x000fd00000000808 */
[----:B------:R-:W-:Y:S02]  /*1040*/  FFMA R6, RZ, UR6, R15 ;  /* 0x00000006ff067c23 */ /* 0x000fe4000800000f */
[----:B------:R-:W-:Y:S02]  /*1050*/  FSEL R4, R8, R4, !P0 ;  /* 0x0000000408047208 */ /* 0x000fe40004000000 */
[----:B------:R-:W-:Y:S02]  /*1060*/  FSEL R5, R9, R5, !P0 ;  /* 0x0000000509057208 */ /* 0x000fe40004000000 */
[----:B------:R-:W-:-:S04]  /*1070*/  FSETP.GT.AND P0, PT, |R6|, 1.469367938527859385e-39, PT ;  /* 0x001000000600780b */ /* 0x000fc80003f04200 */
[----:B------:R-:W-:-:S09]  /*1080*/  DMUL R16, R16, R4 ;  /* 0x0000000410107228 */ /* 0x000fd20000000000 */
[----:B------:R-:W-:Y:S05]  /*1090*/  @P0 BRA P1, `(.L_x_62) ;  /* 0x0000000000140947 */ /* 0x000fea0000800000 */
[----:B------:R-:W0:Y:S01]  /*10a0*/  LDCU.64 UR6, c[0x3][0x40] ;  /* 0x00c00800ff0677ac */ /* 0x000e220008000a00 */
[----:B------:R-:W-:Y:S01]  /*10b0*/  MOV R4, 0x10f0 ;  /* 0x000010f000047802 */ /* 0x000fe20000000f00 */
[----:B0-----:R-:W-:Y:S02]  /*10c0*/  IMAD.U32 R8, RZ, RZ, UR6 ;  /* 0x00000006ff087e24 */ /* 0x001fe4000f8e00ff */
[----:B------:R-:W-:-:S07]  /*10d0*/  IMAD.U32 R9, RZ, RZ, UR7 ;  /* 0x00000007ff097e24 */ /* 0x000fce000f8e00ff */
[----:B------:R-:W-:Y:S05]  /*10e0*/  CALL.REL.NOINC `($__internal_2_$__cuda_sm20_div_rn_f64_full) ;  /* 0x00000008007c7944 */ /* 0x000fea0003c00000 */
.L_x_62:
[----:B------:R-:W-:Y:S05]  /*10f0*/  BSYNC.RECONVERGENT B0 ;  /* 0x0000000000007941 */ /* 0x000fea0003800200 */
.L_x_61:
        /* <DEDUP_REMOVED lines=27> */
.L_x_64:
[----:B------:R-:W-:Y:S05]  /*12b0*/  BSYNC.RECONVERGENT B0 ;  /* 0x0000000000007941 */ /* 0x000fea0003800200 */
.L_x_63:
        /* <DEDUP_REMOVED lines=12> */
[----:B------:R-:W4:Y:S01]  /*1380*/  LDG.E.128.CONSTANT R12, desc[UR4][R26.64+0x20] ;  /* 0x000020041a0c7981 */ /* 0x000f22000c1e9d00 */
[----:B------:R-:W-:Y:S01]  /*1390*/  ISETP.NE.U32.AND P0, PT, R20, 0x1, PT ;  /* 0x000000011400780c */ /* 0x000fe20003f05070 */
[----:B------:R-:W-:Y:S01]  /*13a0*/  DMUL R20, R18, R18 ;  /* 0x0000001212147228 */ /* 0x000fe20000000000 */
[----:B------:R-:W-:Y:S02]  /*13b0*/  BSSY.RECONVERGENT B0, `(.L_x_65) ;  /* 0x000002c000007945 */ /* 0x000fe40003800200 */
[----:B------:R-:W-:-:S02]  /*13c0*/  FSEL R24, R24, -8.06006814911005101289e+34, !P0 ;  /* 0xf9785eba18187808 */ /* 0x000fc40004000000 */
[----:B------:R-:W-:Y:S02]  /*13d0*/  FSEL R25, -R23, 0.11223486810922622681, !P0 ;  /* 0x3de5db6517197808 */ /* 0x000fe40004000100 */
[----:B------:R-:W5:Y:S02]  /*13e0*/  LDC R23, c[0x3][0x58] ;  /* 0x00c01600ff177b82 */ /* 0x000f640000000800 */
[----:B-----5:R-:W-:Y:S02]  /*13f0*/  IADD3 R23, PT, PT, R2, -0x1, R23 ;  /* 0xffffffff02177810 */ /* 0x020fe40007ffe017 */
[----:B--2---:R-:W-:-:S04]  /*1400*/  DFMA R24, R20, R24, R4 ;  /* 0x000000181418722b */ /* 0x004fc80000000004 */
[----:B------:R-:W2:Y:S04]  /*1410*/  LDC.64 R4, c[0x3][0x48] ;  /* 0x00c01200ff047b82 */ /* 0x000ea80000000a00 */
[----:B------:R-:W-:Y:S01]  /*1420*/  DFMA R24, R20, R24, R6 ;  /* 0x000000181418722b */ /* 0x000fe20000000006 */
[----:B0-----:R-:W2:Y:S01]  /*1430*/  MUFU.RCP64H R7, UR6 ;  /* 0x0000000600077d08 */ /* 0x001ea20008001800 */
[----:B------:R-:W-:-:S06]  /*1440*/  IMAD.MOV.U32 R6, RZ, RZ, 0x1 ;  /* 0x00000001ff067424 */ /* 0x000fcc00078e00ff */
[----:B---3--:R-:W-:-:S08]  /*1450*/  DFMA R8, R20, R24, R8 ;  /* 0x000000181408722b */ /* 0x008fd00000000008 */
[----:B------:R-:W-:Y:S02]  /*1460*/  DFMA R10, R20, R8, R10 ;  /* 0x00000008140a722b */ /* 0x000fe4000000000a */
[----:B------:R-:W1:Y:S01]  /*1470*/  LDC.64 R8, c[0x3][0x28] ;  /* 0x00c00a00ff087b82 */ /* 0x000e620000000a00 */
[----:B--2---:R-:W-:-:S05]  /*1480*/  DFMA R24, R6, -R4, 1 ;  /* 0x3ff000000618742b */ /* 0x004fca0000000804 */
[----:B----4-:R-:W-:-:S03]  /*1490*/  DFMA R10, R20, R10, R12 ;  /* 0x0000000a140a722b */ /* 0x010fc6000000000c */
        /* <DEDUP_REMOVED lines=29> */
.L_x_66:
[----:B------:R-:W-:Y:S05]  /*1670*/  BSYNC.RECONVERGENT B0 ;  /* 0x0000000000007941 */ /* 0x000fea0003800200 */
.L_x_65:
        /* <DEDUP_REMOVED lines=24> */
[----:B------:R-:W-:-:S07]  /*1800*/  IMAD.MOV.U32 R18, RZ, RZ, R4 ;  /* 0x000000ffff127224 */ /* 0x000fce00078e0004 */
.L_x_68:
[----:B------:R-:W-:Y:S05]  /*1810*/  BSYNC.RECONVERGENT B0 ;  /* 0x0000000000007941 */ /* 0x000fea0003800200 */
.L_x_67:
[----:B------:R-:W0:Y:S01]  /*1820*/  LDCU.64 UR6, c[0x4][0x8] ;  /* 0x01000100ff0677ac */ /* 0x000e220008000a00 */
[----:B------:R-:W-:-:S05]  /*1830*/  IMAD.SHL.U32 R4, R18, 0x40, RZ ;  /* 0x0000004012047824 */ /* 0x000fca00078e00ff */
[----:B------:R-:W-:-:S04]  /*1840*/  LOP3.LUT R4, R4, 0x40, RZ, 0xc0, !PT ;  /* 0x0000004004047812 */ /* 0x000fc800078ec0ff */
[----:B0-----:R-:W-:Y:S02]  /*1850*/  IADD3 R26, P0, PT, R4, UR6, RZ ;  /* 0x00000006041a7c10 */ /* 0x001fe4000ff1e0ff */
[----:B------:R-:W-:Y:S01]  /*1860*/  LOP3.LUT R19, R18, 0x1, RZ, 0xc0, !PT ;  /* 0x0000000112137812 */ /* 0x000fe200078ec0ff */
[----:B------:R-:W-:Y:S01]  /*1870*/  IMAD.MOV.U32 R24, RZ, RZ, 0x20fd8164 ;  /* 0x20fd8164ff187424 */ /* 0x000fe200078e00ff */
[----:B------:R-:W-:Y:S01]  /*1880*/  DMUL R22, R20, R20 ;  /* 0x0000001414167228 */ /* 0x000fe20000000000 */
[----:B------:R-:W-:Y:S01]  /*1890*/  IMAD.X R27, RZ, RZ, UR7, P0 ;  /* 0x00000007ff1b7e24 */ /* 0x000fe200080e06ff */
[----:B------:R-:W0:Y:S04]  /*18a0*/  LDCU UR6, c[0x0][0x38c] ;  /* 0x00007180ff0677ac */ /* 0x000e280008000800 */
[----:B------:R-:W2:Y:S01]  /*18b0*/  LDG.E.128.CONSTANT R4, desc[UR4][R26.64] ;  /* 0x000000041a047981 */ /* 0x000ea2000c1e9d00 */
[----:B------:R-:W1:Y:S03]  /*18c0*/  LDCU UR7, c[0x0][0x390] ;  /* 0x00007200ff0777ac */ /* 0x000e660008000800 */
[----:B------:R-:W3:Y:S04]  /*18d0*/  LDG.E.128.CONSTANT R8, desc[UR4][R26.64+0x10] ;  /* 0x000010041a087981 */ /* 0x000ee8000c1e9d00 */
[----:B------:R-:W4:Y:S01]  /*18e0*/  LDG.E.128.CONSTANT R12, desc[UR4][R26.64+0x20] ;  /* 0x000020041a0c7981 */ /* 0x000f22000c1e9d00 */
[----:B------:R-:W-:Y:S01]  /*18f0*/  ISETP.NE.U32.AND P0, PT, R19, 0x1, PT ;  /* 0x000000011300780c */ /* 0x000fe20003f05070 */
[----:B------:R-:W-:-:S03]  /*1900*/  IMAD.MOV.U32 R19, RZ, RZ, 0x3da8ff83 ;  /* 0x3da8ff83ff137424 */ /* 0x000fc600078e00ff */
[----:B------:R-:W-:Y:S01]  /*1910*/  FSEL R24, R24, -8.06006814911005101289e+34, !P0 ;  /* 0xf9785eba18187808 */ /* 0x000fe20004000000 */
[----:B0-----:R-:W-:Y:S01]  /*1920*/  IMAD R3, R0, UR6, R3 ;  /* 0x0000000600037c24 */ /* 0x001fe2000f8e0203 */
[----:B------:R-:W-:-:S06]  /*1930*/  FSEL R25, -R19, 0.11223486810922622681, !P0 ;  /* 0x3de5db6513197808 */ /* 0x000fcc0004000100 */
[----:B--2---:R-:W-:-:S08]  /*1940*/  DFMA R4, R22, R24, R4 ;  /* 0x000000181604722b */ /* 0x004fd00000000004 */
[C---:B------:R-:W-:Y:S01]  /*1950*/  DFMA R4, R22.reuse, R4, R6 ;  /* 0x000000041604722b */ /* 0x040fe20000000006 */
[----:B------:R-:W0:Y:S07]  /*1960*/  LDC.64 R6, c[0x0][0x398] ;  /* 0x0000e600ff067b82 */ /* 0x000e2e0000000a00 */
[----:B---3--:R-:W-:-:S08]  /*1970*/  DFMA R4, R22, R4, R8 ;  /* 0x000000041604722b */ /* 0x008fd00000000008 */
[----:B------:R-:W-:-:S08]  /*1980*/  DFMA R4, R22, R4, R10 ;  /* 0x000000041604722b */ /* 0x000fd0000000000a */
[C---:B----4-:R-:W-:Y:S01]  /*1990*/  DFMA R4, R22.reuse, R4, R12 ;  /* 0x000000041604722b */ /* 0x050fe2000000000c */
[----:B------:R-:W2:Y:S07]  /*19a0*/  LDC.64 R12, c[0x0][0x380] ;  /* 0x0000e000ff0c7b82 */ /* 0x000eae0000000a00 */
[----:B------:R-:W-:-:S08]  /*19b0*/  DFMA R4, R22, R4, R14 ;  /* 0x000000041604722b */ /* 0x000fd0000000000e */
[----:B------:R-:W-:Y:S02]  /*19c0*/  DFMA R20, R4, R20, R20 ;  /* 0x000000140414722b */ /* 0x000fe40000000014 */
[----:B------:R-:W-:-:S10]  /*19d0*/  DFMA R4, R22, R4, 1 ;  /* 0x3ff000001604742b */ /* 0x000fd40000000004 */
[----:B------:R-:W-:Y:S02]  /*19e0*/  FSEL R10, R4, R20, !P0 ;  /* 0x00000014040a7208 */ /* 0x000fe40004000000 */
[----:B------:R-:W-:Y:S02]  /*19f0*/  FSEL R11, R5, R21, !P0 ;  /* 0x00000015050b7208 */ /* 0x000fe40004000000 */
[----:B------:R-:W3:Y:S01]  /*1a00*/  LDC.64 R4, c[0x0][0x3a0] ;  /* 0x0000e800ff047b82 */ /* 0x000ee20000000a00 */
[----:B------:R-:W-:-:S03]  /*1a10*/  LOP3.LUT P0, RZ, R18, 0x2, RZ, 0xc0, !PT ;  /* 0x0000000212ff7812 */ /* 0x000fc6000780c0ff */
[----:B------:R-:W-:-:S10]  /*1a20*/  DADD R8, RZ, -R10 ;  /* 0x00000000ff087229 */ /* 0x000fd4000000080a */
[----:B------:R-:W-:Y:S02]  /*1a30*/  FSEL R8, R10, R8, !P0 ;  /* 0x000000080a087208 */ /* 0x000fe40004000000 */
[----:B------:R-:W-:Y:S01]  /*1a40*/  FSEL R9, R11, R9, !P0 ;  /* 0x000000090b097208 */ /* 0x000fe20004000000 */
[----:B-1----:R-:W-:-:S04]  /*1a50*/  IMAD R11, R3, UR7, R2 ;  /* 0x00000007030b7c24 */ /* 0x002fc8000f8e0202 */
[----:B--2---:R-:W-:Y:S01]  /*1a60*/  IMAD.WIDE R2, R11, 0x8, R12 ;  /* 0x000000080b027825 */ /* 0x004fe200078e020c */
[----:B------:R-:W-:-:S03]  /*1a70*/  DMUL R16, R16, R8 ;  /* 0x0000000810107228 */ /* 0x000fc60000000000 */
[----:B0-----:R-:W-:-:S04]  /*1a80*/  IMAD.WIDE R6, R11, 0x8, R6 ;  /* 0x000000080b067825 */ /* 0x001fc800078e0206 */
[----:B---3--:R-:W-:Y:S01]  /*1a90*/  IMAD.WIDE R4, R11, 0x8, R4 ;  /* 0x000000080b047825 */ /* 0x008fe200078e0204 */
[----:B------:R-:W-:Y:S04]  /*1aa0*/  STG.E.64 desc[UR4][R2.64], R16 ;  /* 0x0000001002007986 */ /* 0x000fe8000c101b04 */
[----:B------:R-:W-:Y:S04]  /*1ab0*/  STG.E.64 desc[UR4][R6.64], RZ ;  /* 0x000000ff06007986 */ /* 0x000fe8000c101b04 */
[----:B------:R-:W-:Y:S01]  /*1ac0*/  STG.E.64 desc[UR4][R4.64], RZ ;  /* 0x000000ff04007986 */ /* 0x000fe2000c101b04 */
[----:B------:R-:W-:Y:S05]  /*1ad0*/  EXIT ;  /* 0x000000000000794d */ /* 0x000fea0003800000 */
        .weak           $__internal_2_$__cuda_sm20_div_rn_f64_full
        .type           $__internal_2_$__cuda_sm20_div_rn_f64_full,@function
        .size           $__internal_2_$__cuda_sm20_div_rn_f64_full,($_Z6layer0PdiiiS_S_$__internal_trig_reduction_slowpathd - $__internal_2_$__cuda_sm20_div_rn_f64_full)
$__internal_2_$__cuda_sm20_div_rn_f64_full:
[C---:B------:R-:W-:Y:S01]  /*1ae0*/  FSETP.GEU.AND P0, PT, |R9|.reuse, 1.469367938527859385e-39, PT ;  /* 0x001000000900780b */ /* 0x040fe20003f0e200 */
[----:B------:R-:W-:Y:S01]  /*1af0*/  IMAD.MOV.U32 R7, RZ, RZ, R25 ;  /* 0x000000ffff077224 */ /* 0x000fe200078e0019 */
[----:B------:R-:W-:Y:S01]  /*1b00*/  LOP3.LUT R10, R9, 0x800fffff, RZ, 0xc0, !PT ;  /* 0x800fffff090a7812 */ /* 0x000fe200078ec0ff */
[----:B------:R-:W-:Y:S01]  /*1b10*/  IMAD.MOV.U32 R12, RZ, RZ, 0x1 ;  /* 0x00000001ff0c7424 */ /* 0x000fe200078e00ff */
[----:B------:R-:W-:Y:S01]  /*1b20*/  BSSY.RECONVERGENT B1, `(.L_x_69) ;  /* 0x0000055000017945 */ /* 0x000fe20003800200 */
[----:B------:R-:W-:Y:S01]  /*1b30*/  IMAD.MOV.U32 R22, RZ, RZ, 0x1ca00000 ;  /* 0x1ca00000ff167424 */ /* 0x000fe200078e00ff */
[----:B------:R-:W-:Y:S01]  /*1b40*/  LOP3.LUT R11, R10, 0x3ff00000, RZ, 0xfc, !PT ;  /* 0x3ff000000a0b7812 */ /* 0x000fe200078efcff */
[----:B------:R-:W-:Y:S01]  /*1b50*/  IMAD.MOV.U32 R10, RZ, RZ, R8 ;  /* 0x000000ffff0a7224 */ /* 0x000fe200078e0008 */
[C---:B------:R-:W-:Y:S01]  /*1b60*/  FSETP.GEU.AND P2, PT, |R7|.reuse, 1.469367938527859385e-39, PT ;  /* 0x001000000700780b */ /* 0x040fe20003f4e200 */
[----:B------:R-:W-:Y:S01]  /*1b70*/  IMAD.MOV.U32 R6, RZ, RZ, R24 ;  /* 0x000000ffff067224 */ /* 0x000fe200078e0018 */
[----:B------:R-:W-:-:S02]  /*1b80*/  LOP3.LUT R5, R7, 0x7ff00000, RZ, 0xc0, !PT ;  /* 0x7ff0000007057812 */ /* 0x000fc400078ec0ff */
[----:B------:R-:W-:Y:S01]  /*1b90*/  LOP3.LUT R24, R9, 0x7ff00000, RZ, 0xc0, !PT ;  /* 0x7ff0000009187812 */ /* 0x000fe200078ec0ff */
[----:B------:R-:W-:Y:S02]  /*1ba0*/  @!P0 DMUL R10, R8, 8.98846567431157953865e+307 ;  /* 0x7fe00000080a8828 */ /* 0x000fe40000000000 */
[----:B------:R-:W-:Y:S01]  /*1bb0*/  IMAD.MOV.U32 R23, RZ, RZ, R5 ;  /* 0x000000ffff177224 */ /* 0x000fe200078e0005 */
[----:B------:R-:W-:-:S03]  /*1bc0*/  ISETP.GE.U32.AND P1, PT, R5, R24, PT ;  /* 0x000000180500720c */ /* 0x000fc60003f26070 */
[----:B------:R-:W0:Y:S02]  /*1bd0*/  MUFU.RCP64H R13, R11 ;  /* 0x0000000b000d7308 */ /* 0x000e240000001800 */
[----:B------:R-:W-:Y:S02]  /*1be0*/  @!P2 LOP3.LUT R18, R9, 0x7ff00000, RZ, 0xc0, !PT ;  /* 0x7ff000000912a812 */ /* 0x000fe400078ec0ff */
[----:B------:R-:W-:Y:S02]  /*1bf0*/  @!P0 LOP3.LUT R24, R11, 0x7ff00000, RZ, 0xc0, !PT ;  /* 0x7ff000000b188812 */ /* 0x000fe400078ec0ff */
[----:B------:R-:W-:-:S04]  /*1c00*/  @!P2 ISETP.GE.U32.AND P3, PT, R5, R18, PT ;  /* 0x000000120500a20c */ /* 0x000fc80003f66070 */
[----:B------:R-:W-:-:S04]  /*1c10*/  @!P2 SEL R19, R22, 0x63400000, !P3 ;  /* 0x634000001613a807 */ /* 0x000fc80005800000 */
[----:B------:R-:W-:Y:S01]  /*1c20*/  @!P2 LOP3.LUT R20, R19, 0x80000000, R7, 0xf8, !PT ;  /* 0x800000001314a812 */ /* 0x000fe200078ef807 */
[----:B0-----:R-:W-:-:S03]  /*1c30*/  DFMA R14, R12, -R10, 1 ;  /* 0x3ff000000c0e742b */ /* 0x001fc6000000080a */
[----:B------:R-:W-:Y:S01]  /*1c40*/  @!P2 LOP3.LUT R21, R20, 0x100000, RZ, 0xfc, !PT ;  /* 0x001000001415a812 */ /* 0x000fe200078efcff */
[----:B------:R-:W-:-:S04]  /*1c50*/  @!P2 IMAD.MOV.U32 R20, RZ, RZ, RZ ;  /* 0x000000ffff14a224 */ /* 0x000fc800078e00ff */
[----:B------:R-:W-:-:S08]  /*1c60*/  DFMA R14, R14, R14, R14 ;  /* 0x0000000e0e0e722b */ /* 0x000fd0000000000e */
[----:B------:R-:W-:Y:S01]  /*1c70*/  DFMA R14, R12, R14, R12 ;  /* 0x0000000e0c0e722b */ /* 0x000fe2000000000c */
[----:B------:R-:W-:Y:S01]  /*1c80*/  SEL R13, R22, 0x63400000, !P1 ;  /* 0x63400000160d7807 */ /* 0x000fe20004800000 */
[----:B------:R-:W-:-:S03]  /*1c90*/  IMAD.MOV.U32 R12, RZ, RZ, R6 ;  /* 0x000000ffff0c7224 */ /* 0x000fc600078e0006 */
[----:B------:R-:W-:-:S03]  /*1ca0*/  LOP3.LUT R13, R13, 0x800fffff, R7, 0xf8, !PT ;  /* 0x800fffff0d0d7812 */ /* 0x000fc600078ef807 */
[----:B------:R-:W-:-:S03]  /*1cb0*/  DFMA R18, R14, -R10, 1 ;  /* 0x3ff000000e12742b */ /* 0x000fc6000000080a */
[----:B------:R-:W-:-:S05]  /*1cc0*/  @!P2 DFMA R12, R12, 2, -R20 ;  /* 0x400000000c0ca82b */ /* 0x000fca0000000814 */
[----:B------:R-:W-:-:S05]  /*1cd0*/  DFMA R18, R14, R18, R14 ;  /* 0x000000120e12722b */ /* 0x000fca000000000e */
[----:B------:R-:W-:-:S03]  /*1ce0*/  @!P2 LOP3.LUT R23, R13, 0x7ff00000, RZ, 0xc0, !PT ;  /* 0x7ff000000d17a812 */ /* 0x000fc600078ec0ff */
[----:B------:R-:W-:Y:S02]  /*1cf0*/  DMUL R14, R18, R12 ;  /* 0x0000000c120e7228 */ /* 0x000fe40000000000 */
[----:B------:R-:W-:-:S05]  /*1d00*/  VIADD R25, R23, 0xffffffff ;  /* 0xffffffff17197836 */ /* 0x000fca0000000000 */
[----:B------:R-:W-:Y:S01]  /*1d10*/  ISETP.GT.U32.AND P0, PT, R25, 0x7feffffe, PT ;  /* 0x7feffffe1900780c */ /* 0x000fe20003f04070 */
[----:B------:R-:W-:Y:S01]  /*1d20*/  VIADD R25, R24, 0xffffffff ;  /* 0xffffffff18197836 */ /* 0x000fe20000000000 */
[----:B------:R-:W-:-:S04]  /*1d30*/  DFMA R20, R14, -R10, R12 ;  /* 0x8000000a0e14722b */ /* 0x000fc8000000000c */
[----:B------:R-:W-:-:S04]  /*1d40*/  ISETP.GT.U32.OR P0, PT, R25, 0x7feffffe, P0 ;  /* 0x7feffffe1900780c */ /* 0x000fc80000704470 */
[----:B------:R-:W-:-:S09]  /*1d50*/  DFMA R20, R18, R20, R14 ;  /* 0x000000141214722b */ /* 0x000fd2000000000e */
[----:B------:R-:W-:Y:S05]  /*1d60*/  @P0 BRA `(.L_x_70) ;  /* 0x00000000006c0947 */ /* 0x000fea0003800000 */
[----:B------:R-:W-:-:S04]  /*1d70*/  LOP3.LUT R14, R9, 0x7ff00000, RZ, 0xc0, !PT ;  /* 0x7ff00000090e7812 */ /* 0x000fc800078ec0ff */
[CC--:B------:R-:W-:Y:S02]  /*1d80*/  VIADDMNMX R6, R5.reuse, -R14.reuse, 0xb9600000, !PT ;  /* 0xb960000005067446 */ /* 0x0c0fe4000780090e */
[----:B------:R-:W-:Y:S02]  /*1d90*/  ISETP.GE.U32.AND P0, PT, R5, R14, PT ;  /* 0x0000000e0500720c */ /* 0x000fe40003f06070 */
[----:B------:R-:W-:Y:S01]  /*1da0*/  VIMNMX R5, PT, PT, R6, 0x46a00000, PT ;  /* 0x46a0000006057848 */ /* 0x000fe20003fe0100 */
[----:B------:R-:W-:Y:S01]  /*1db0*/  IMAD.MOV.U32 R6, RZ, RZ, RZ ;  /* 0x000000ffff067224 */ /* 0x000fe200078e00ff */
        /* <DEDUP_REMOVED lines=22> */
.L_x_70:
        /* <DEDUP_REMOVED lines=16> */
.L_x_73:
[----:B------:R-:W-:Y:S01]  /*2020*/  LOP3.LUT R15, R9, 0x80000, RZ, 0xfc, !PT ;  /* 0x00080000090f7812 */ /* 0x000fe200078efcff */
[----:B------:R-:W-:Y:S01]  /*2030*/  IMAD.MOV.U32 R14, RZ, RZ, R8 ;  /* 0x000000ffff0e7224 */ /* 0x000fe200078e0008 */
[----:B------:R-:W-:Y:S06]  /*2040*/  BRA `(.L_x_71) ;  /* 0x0000000000087947 */ /* 0x000fec0003800000 */
.L_x_72:
[----:B------:R-:W-:Y:S01]  /*2050*/  LOP3.LUT R15, R7, 0x80000, RZ, 0xfc, !PT ;  /* 0x00080000070f7812 */ /* 0x000fe200078efcff */
[----:B------:R-:W-:-:S07]  /*2060*/  IMAD.MOV.U32 R14, RZ, RZ, R6 ;  /* 0x000000ffff0e7224 */ /* 0x000fce00078e0006 */
.L_x_71:
[----:B------:R-:W-:Y:S05]  /*2070*/  BSYNC.RECONVERGENT B1 ;  /* 0x0000000000017941 */ /* 0x000fea0003800200 */
.L_x_69:
[----:B------:R-:W-:-:S04]  /*2080*/  IMAD.MOV.U32 R5, RZ, RZ, 0x0 ;  /* 0x00000000ff057424 */ /* 0x000fc800078e00ff */
[----:B------:R-:W-:Y:S05]  /*2090*/  RET.REL.NODEC R4 `(_Z6layer0PdiiiS_S_) ;  /* 0xffffffdc04d87950 */ /* 0x000fea0003c3ffff */
        .type           $_Z6layer0PdiiiS_S_$__internal_trig_reduction_slowpathd,@function
        .size           $_Z6layer0PdiiiS_S_$__internal_trig_reduction_slowpathd,(.L_x_133 - $_Z6layer0PdiiiS_S_$__internal_trig_reduction_slowpathd)
$_Z6layer0PdiiiS_S_$__internal_trig_reduction_slowpathd:
        /* <DEDUP_REMOVED lines=24> */
.L_x_78:
        /* <DEDUP_REMOVED lines=8> */
[C---:B------:R-:W-:Y:S02]  /*22a0*/  IMAD R23, R6.reuse, R21, RZ ;  /* 0x0000001506177224 */ /* 0x040fe400078e02ff */
[----:B------:R-:W-:Y:S02]  /*22b0*/  IMAD R20, R7, R13, RZ ;  /* 0x0000000d07147224 */ /* 0x000fe400078e02ff */
[----:B------:R-:W-:Y:S01]  /*22c0*/  IMAD.HI.U32 R6, R6, R21, RZ ;  /* 0x0000001506067227 */ /* 0x000fe200078e00ff */
[----:B------:R-:W-:-:S03]  /*22d0*/  IADD3 R9, P0, PT, R23, R9, RZ ;  /* 0x0000000917097210 */ /* 0x000fc60007f1e0ff */
[----:B------:R-:W-:Y:S01]  /*22e0*/  IMAD.X R25, RZ, RZ, R6, P2 ;  /* 0x000000ffff197224 */ /* 0x000fe200010e0606 */
[----:B------:R-:W-:Y:S01]  /*22f0*/  IADD3 R9, P1, PT, R20, R9, RZ ;  /* 0x0000000914097210 */ /* 0x000fe20007f3e0ff */
[----:B------:R-:W-:-:S04]  /*2300*/  IMAD.HI.U32 R20, R7, R13, RZ ;  /* 0x0000000d07147227 */ /* 0x000fc800078e00ff */
[----:B------:R-:W-:Y:S01]  /*2310*/  IMAD.HI.U32 R6, R7, R21, RZ ;  /* 0x0000001507067227 */ /* 0x000fe200078e00ff */
[----:B------:R-:W-:-:S03]  /*2320*/  IADD3.X R20, P0, PT, R20, R25, RZ, P0, !PT ;  /* 0x0000001914147210 */ /* 0x000fc6000071e4ff */
[----:B------:R-:W-:Y:S02]  /*2330*/  IMAD R7, R7, R21, RZ ;  /* 0x0000001507077224 */ /* 0x000fe400078e02ff */
[----:B------:R-:W-:Y:S01]  /*2340*/  IMAD.X R6, RZ, RZ, R6, P0 ;  /* 0x000000ffff067224 */ /* 0x000fe200000e0606 */
[----:B------:R-:W-:Y:S01]  /*2350*/  ISETP.NE.AND P0, PT, R11, -0xf, PT ;  /* 0xfffffff10b00780c */ /* 0x000fe20003f05270 */
[----:B------:R-:W-:Y:S01]  /*2360*/  IMAD R23, R19, 0x8, R1 ;  /* 0x0000000813177824 */ /* 0x000fe200078e0201 */
[----:B------:R-:W-:Y:S01]  /*2370*/  IADD3.X R20, P1, PT, R7, R20, RZ, P1, !PT ;  /* 0x0000001407147210 */ /* 0x000fe20000f3e4ff */
[----:B------:R-:W-:-:S03]  /*2380*/  VIADD R19, R19, 0x1 ;  /* 0x0000000113137836 */ /* 0x000fc60000000000 */
[----:B------:R0:W-:Y:S01]  /*2390*/  STL.64 [R23], R8 ;  /* 0x0000000817007387 */ /* 0x0001e20000100a00 */
[----:B------:R-:W-:Y:S02]  /*23a0*/  IMAD.X R7, RZ, RZ, R6, P1 ;  /* 0x000000ffff077224 */ /* 0x000fe400008e0606 */
[----:B0-----:R-:W-:Y:S02]  /*23b0*/  IMAD.MOV.U32 R8, RZ, RZ, R20 ;  /* 0x000000ffff087224 */ /* 0x001fe400078e0014 */
[----:B------:R-:W-:Y:S02]  /*23c0*/  IMAD.MOV.U32 R9, RZ, RZ, R7 ;  /* 0x000000ffff097224 */ /* 0x000fe400078e0007 */
[----:B------:R-:W-:Y:S05]  /*23d0*/  @P0 BRA `(.L_x_78) ;  /* 0xfffffffc00900947 */ /* 0x000fea000383ffff */
[----:B------:R-:W-:Y:S05]  /*23e0*/  BSYNC.RECONVERGENT B2 ;  /* 0x0000000000027941 */ /* 0x000fea0003800200 */
.L_x_77:
[----:B------:R-:W-:Y:S02]  /*23f0*/  LOP3.LUT R4, R14, 0x7ff, RZ, 0xc0, !PT ;  /* 0x000007ff0e047812 */ /* 0x000fe400078ec0ff */
[----:B------:R-:W-:-:S03]  /*2400*/  IADD3 R10, PT, PT, -R12, 0x13, RZ ;  /* 0x000000130c0a7810 */ /* 0x000fc60007ffe1ff */
[----:B------:R-:W-:-:S05]  /*2410*/  VIADD R4, R4, 0xfffffc00 ;  /* 0xfffffc0004047836 */ /* 0x000fca0000000000 */
[----:B------:R-:W-:-:S04]  /*2420*/  ISETP.GE.U32.AND P0, PT, R4, 0x80, PT ;  /* 0x000000800400780c */ /* 0x000fc80003f06070 */
[----:B------:R-:W-:-:S09]  /*2430*/  SEL R10, R10, 0x12, P0 ;  /* 0x000000120a0a7807 */ /* 0x000fd20000000000 */
.L_x_76:
[----:B------:R-:W-:Y:S05]  /*2440*/  BSYNC.RECONVERGENT B1 ;  /* 0x0000000000017941 */ /* 0x000fea0003800200 */
.L_x_75:
[----:B------:R-:W-:Y:S01]  /*2450*/  LOP3.LUT P0, R19, R14, 0x3f, RZ, 0xc0, !PT ;  /* 0x0000003f0e137812 */ /* 0x000fe2000780c0ff */
[----:B------:R-:W-:-:S04]  /*2460*/  IMAD.IADD R12, R12, 0x1, R10 ;  /* 0x000000010c0c7824 */ /* 0x000fc800078e020a */
[----:B------:R-:W-:-:S05]  /*2470*/  IMAD.U32 R23, R12, 0x8, R1 ;  /* 0x000000080c177824 */ /* 0x000fca00078e0001 */
[----:B------:R0:W-:Y:S04]  /*2480*/  STL.64 [R23+-0x78], R8 ;  /* 0xffff880817007387 */ /* 0x0001e80000100a00 */
[----:B------:R-:W2:Y:S04]  /*2490*/  @P0 LDL.64 R10, [R1+0x8] ;  /* 0x00000800010a0983 */ /* 0x000ea80000100a00 */
[----:B------:R-:W3:Y:S04]  /*24a0*/  LDL.64 R6, [R1+0x10] ;  /* 0x0000100001067983 */ /* 0x000ee80000100a00 */
[----:B------:R-:W4:Y:S01]  /*24b0*/  LDL.64 R4, [R1+0x18] ;  /* 0x0000180001047983 */ /* 0x000f220000100a00 */
[----:B------:R-:W-:Y:S01]  /*24c0*/  BSSY.RECONVERGENT B1, `(.L_x_79) ;  /* 0x0000035000017945 */ /* 0x000fe20003800200 */
[----:B--2---:R-:W-:-:S02]  /*24d0*/  @P0 SHF.R.U64 R12, R10, 0x1, R11 ;  /* 0x000000010a0c0819 */ /* 0x004fc4000000120b */
[----:B------:R-:W-:Y:S02]  /*24e0*/  @P0 SHF.R.U32.HI R14, RZ, 0x1, R11 ;  /* 0x00000001ff0e0819 */ /* 0x000fe4000001160b */
[----:B------:R-:W-:Y:S02]  /*24f0*/  @P0 LOP3.LUT R11, R19, 0x3f, RZ, 0x3c, !PT ;  /* 0x0000003f130b0812 */ /* 0x000fe400078e3cff */
[----:B---3--:R-:W-:Y:S02]  /*2500*/  @P0 SHF.L.U32 R13, R6, R19, RZ ;  /* 0x00000013060d0219 */ /* 0x008fe400000006ff */
[----:B0-----:R-:W-:Y:S02]  /*2510*/  @P0 SHF.R.U64 R8, R12, R11, R14 ;  /* 0x0000000b0c080219 */ /* 0x001fe4000000120e */
[--C-:B------:R-:W-:Y:S02]  /*2520*/  @P0 SHF.R.U32.HI R10, RZ, 0x1, R7.reuse ;  /* 0x00000001ff0a0819 */ /* 0x100fe40000011607 */
[----:B------:R-:W-:-:S02]  /*2530*/  @P0 SHF.R.U64 R21, R6, 0x1, R7 ;  /* 0x0000000106150819 */ /* 0x000fc40000001207 */
[----:B------:R-:W-:Y:S02]  /*2540*/  @P0 SHF.L.U64.HI R20, R6, R19, R7 ;  /* 0x0000001306140219 */ /* 0x000fe40000010207 */
[----:B------:R-:W-:Y:S02]  /*2550*/  @P0 SHF.R.U32.HI R9, RZ, R11, R14 ;  /* 0x0000000bff090219 */ /* 0x000fe4000001160e */
[----:B------:R-:W-:Y:S02]  /*2560*/  @P0 LOP3.LUT R6, R13, R8, RZ, 0xfc, !PT ;  /* 0x000000080d060212 */ /* 0x000fe400078efcff */
[----:B----4-:R-:W-:Y:S02]  /*2570*/  @P0 SHF.L.U32 R12, R4, R19, RZ ;  /* 0x00000013040c0219 */ /* 0x010fe400000006ff */
[----:B------:R-:W-:Y:S01]  /*2580*/  @P0 SHF.R.U64 R21, R21, R11, R10 ;  /* 0x0000000b15150219 */ /* 0x000fe2000000120a */
[----:B------:R-:W-:Y:S01]  /*2590*/  IMAD.SHL.U32 R8, R6, 0x4, RZ ;  /* 0x0000000406087824 */ /* 0x000fe200078e00ff */
[----:B------:R-:W-:-:S02]  /*25a0*/  @P0 LOP3.LUT R7, R20, R9, RZ, 0xfc, !PT ;  /* 0x0000000914070212 */ /* 0x000fc400078efcff */
[----:B------:R-:W-:Y:S02]  /*25b0*/  @P0 SHF.L.U64.HI R19, R4, R19, R5 ;  /* 0x0000001304130219 */ /* 0x000fe40000010205 */
[----:B------:R-:W-:Y:S02]  /*25c0*/  @P0 SHF.R.U32.HI R10, RZ, R11, R10 ;  /* 0x0000000bff0a0219 */ /* 0x000fe4000001160a */
[----:B------:R-:W-:Y:S02]  /*25d0*/  @P0 LOP3.LUT R4, R12, R21, RZ, 0xfc, !PT ;  /* 0x000000150c040212 */ /* 0x000fe400078efcff */
[----:B------:R-:W-:Y:S02]  /*25e0*/  SHF.L.U64.HI R6, R6, 0x2, R7 ;  /* 0x0000000206067819 */ /* 0x000fe40000010207 */
[----:B------:R-:W-:Y:S02]  /*25f0*/  @P0 LOP3.LUT R5, R19, R10, RZ, 0xfc, !PT ;  /* 0x0000000a13050212 */ /* 0x000fe400078efcff */
[----:B------:R-:W-:-:S02]  /*2600*/  SHF.L.W.U32.HI R7, R7, 0x2, R4 ;  /* 0x0000000207077819 */ /* 0x000fc40000010e04 */
[----:B------:R-:W-:Y:S02]  /*2610*/  IADD3 RZ, P0, PT, RZ, -R8, RZ ;  /* 0x80000008ffff7210 */ /* 0x000fe40007f1e0ff */
[----:B------:R-:W-:Y:S02]  /*2620*/  LOP3.LUT R9, RZ, R6, RZ, 0x33, !PT ;  /* 0x00000006ff097212 */ /* 0x000fe400078e33ff */
[----:B------:R-:W-:Y:S02]  /*2630*/  SHF.L.W.U32.HI R4, R4, 0x2, R5 ;  /* 0x0000000204047819 */ /* 0x000fe40000010e05 */
[----:B------:R-:W-:Y:S02]  /*2640*/  LOP3.LUT R10, RZ, R7, RZ, 0x33, !PT ;  /* 0x00000007ff0a7212 */ /* 0x000fe400078e33ff */
[----:B------:R-:W-:Y:S02]  /*2650*/  IADD3.X R9, P0, PT, RZ, R9, RZ, P0, !PT ;  /* 0x00000009ff097210 */ /* 0x000fe4000071e4ff */
[----:B------:R-:W-:-:S02]  /*2660*/  LOP3.LUT R11, RZ, R4, RZ, 0x33, !PT ;  /* 0x00000004ff0b7212 */ /* 0x000fc400078e33ff */
[----:B------:R-:W-:Y:S02]  /*2670*/  IADD3.X R10, P1, PT, RZ, R10, RZ, P0, !PT ;  /* 0x0000000aff0a7210 */ /* 0x000fe4000073e4ff */
[----:B------:R-:W-:-:S03]  /*2680*/  ISETP.GT.U32.AND P2, PT, R7, -0x1, PT ;  /* 0xffffffff0700780c */ /* 0x000fc60003f44070 */
[----:B------:R-:W-:Y:S01]  /*2690*/  IMAD.X R11, RZ, RZ, R11, P1 ;  /* 0x000000ffff0b7224 */ /* 0x000fe200008e060b */
[----:B------:R-:W-:-:S04]  /*26a0*/  ISETP.GT.AND.EX P0, PT, R4, -0x1, PT, P2 ;  /* 0xffffffff0400780c */ /* 0x000fc80003f04320 */
[----:B------:R-:W-:Y:S02]  /*26b0*/  SEL R11, R4, R11, P0 ;  /* 0x0000000b040b7207 */ /* 0x000fe40000000000 */
[----:B------:R-:W-:Y:S02]  /*26c0*/  SEL R12, R7, R10, P0 ;  /* 0x0000000a070c7207 */ /* 0x000fe40000000000 */
[----:B------:R-:W-:-:S04]  /*26d0*/  ISETP.NE.U32.AND P1, PT, R11, RZ, PT ;  /* 0x000000ff0b00720c */ /* 0x000fc80003f25070 */
[----:B------:R-:W-:Y:S01]  /*26e0*/  SEL R7, R12, R11, !P1 ;  /* 0x0000000b0c077207 */ /* 0x000fe20004800000 */
[----:B------:R-:W-:-:S05]  /*26f0*/  @!P0 IMAD.MOV R8, RZ, RZ, -R8 ;  /* 0x000000ffff088224 */ /* 0x000fca00078e0a08 */
[----:B------:R-:W0:Y:S02]  /*2700*/  FLO.U32 R7, R7 ;  /* 0x0000000700077300 */ /* 0x000e2400000e0000 */
[C---:B0-----:R-:W-:Y:S02]  /*2710*/  IADD3 R13, PT, PT, -R7.reuse, 0x1f, RZ ;  /* 0x0000001f070d7810 */ /* 0x041fe40007ffe1ff */
[----:B------:R-:W-:-:S03]  /*2720*/  IADD3 R10, PT, PT, -R7, 0x3f, RZ ;  /* 0x0000003f070a7810 */ /* 0x000fc60007ffe1ff */
[----:B------:R-:W-:Y:S01]  /*2730*/  @P1 IMAD.MOV R10, RZ, RZ, R13 ;  /* 0x000000ffff0a1224 */ /* 0x000fe200078e020d */
[----:B------:R-:W-:-:S04]  /*2740*/  SEL R13, R6, R9, P0 ;  /* 0x00000009060d7207 */ /* 0x000fc80000000000 */
[----:B------:R-:W-:-:S13]  /*2750*/  ISETP.NE.AND P1, PT, R10, RZ, PT ;  /* 0x000000ff0a00720c */ /* 0x000fda0003f25270 */
[----:B------:R-:W-:Y:S05]  /*2760*/  @!P1 BRA `(.L_x_80) ;  /* 0x0000000000289947 */ /* 0x000fea0003800000 */
[----:B------:R-:W-:Y:S02]  /*2770*/  LOP3.LUT R7, R10, 0x3f, RZ, 0xc0, !PT ;  /* 0x0000003f0a077812 */ /* 0x000fe400078ec0ff */
        /* <DEDUP_REMOVED lines=9> */
.L_x_80:
[----:B------:R-:W-:Y:S05]  /*2810*/  BSYNC.RECONVERGENT B1 ;  /* 0x0000000000017941 */ /* 0x000fea0003800200 */
.L_x_79:
[----:B------:R-:W-:-:S04]  /*2820*/  IMAD.WIDE.U32 R8, R12, 0x2168c235, RZ ;  /* 0x2168c2350c087825 */ /* 0x000fc800078e00ff */
[----:B------:R-:W-:Y:S01]  /*2830*/  IMAD.MOV.U32 R6, RZ, RZ, R9 ;  /* 0x000000ffff067224 */ /* 0x000fe200078e0009 */
[----:B------:R-:W-:Y:S01]  /*2840*/  IADD3 RZ, P1, PT, R8, R8, RZ ;  /* 0x0000000808ff7210 */ /* 0x000fe20007f3e0ff */
[----:B------:R-:W-:Y:S02]  /*2850*/  IMAD.MOV.U32 R7, RZ, RZ, RZ ;  /* 0x000000ffff077224 */ /* 0x000fe400078e00ff */
[----:B------:R-:W-:-:S04]  /*2860*/  IMAD.HI.U32 R9, R11, -0x36f0255e, RZ ;  /* 0xc90fdaa20b097827 */ /* 0x000fc800078e00ff */
[----:B------:R-:W-:-:S04]  /*2870*/  IMAD.WIDE.U32 R6, R12, -0x36f0255e, R6 ;  /* 0xc90fdaa20c067825 */ /* 0x000fc800078e0006 */
[----:B------:R-:W-:-:S04]  /*2880*/  IMAD.WIDE.U32 R6, P2, R11, 0x2168c235, R6 ;  /* 0x2168c2350b067825 */ /* 0x000fc80007840006 */
[----:B------:R-:W-:Y:S01]  /*2890*/  IMAD R11, R11, -0x36f0255e, RZ ;  /* 0xc90fdaa20b0b7824 */ /* 0x000fe200078e02ff */
[----:B------:R-:W-:Y:S01]  /*28a0*/  IADD3.X RZ, P1, PT, R6, R6, RZ, P1, !PT ;  /* 0x0000000606ff7210 */ /* 0x000fe20000f3e4ff */
[----:B------:R-:W-:-:S03]  /*28b0*/  IMAD.X R8, RZ, RZ, R9, P2 ;  /* 0x000000ffff087224 */ /* 0x000fc600010e0609 */
[----:B------:R-:W-:-:S04]  /*28c0*/  IADD3 R7, P2, PT, R11, R7, RZ ;  /* 0x000000070b077210 */ /* 0x000fc80007f5e0ff */
        /* <DEDUP_REMOVED lines=25> */
.L_x_74:
[----:B------:R-:W-:-:S04]  /*2a60*/  IMAD.MOV.U32 R19, RZ, RZ, 0x0 ;  /* 0x00000000ff137424 */ /* 0x000fc800078e00ff */
[----:B------:R-:W-:Y:S05]  /*2a70*/  RET.REL.NODEC R18 `(_Z6layer0PdiiiS_S_) ;  /* 0xffffffd412607950 */ /* 0x000fea0003c3ffff */
.L_x_81:
        /* <DEDUP_REMOVED lines=16> */
.L_x_133:


//--------------------- .text._Z12copy_to_gridPdS_iiiii --------------------------
	.section	.text._Z12copy_to_gridPdS_iiiii,"ax",@progbits
	.align	128
        .global         _Z12copy_to_gridPdS_iiiii
        .type           _Z12copy_to_gridPdS_iiiii,@function
        .size           _Z12copy_to_gridPdS_iiiii,(.L_x_139 - _Z12copy_to_gridPdS_iiiii)
        .other          _Z12copy_to_gridPdS_iiiii,@"STO_CUDA_ENTRY STV_DEFAULT"
_Z12copy_to_gridPdS_iiiii:
.text._Z12copy_to_gridPdS_iiiii:
[----:B------:R-:W-:Y:S01]  /*0000*/  LDC R1, c[0x0][0x37c] ;  /* 0x0000df00ff017b82 */ /* 0x000fe20000000800 */
[----:B------:R-:W0:Y:S01]  /*0010*/  S2R R3, SR_TID.X ;  /* 0x0000000000037919 */ /* 0x000e220000002100 */
[----:B------:R-:W1:Y:S06]  /*0020*/  LDCU UR5, c[0x0][0x39c] ;  /* 0x00007380ff0577ac */ /* 0x000e6c0008000800 */
[----:B------:R-:W0:Y:S01]  /*0030*/  S2UR UR4, SR_CTAID.X ;  /* 0x00000000000479c3 */ /* 0x000e220000002500 */
[----:B------:R-:W2:Y:S07]  /*0040*/  LDCU.64 UR6, c[0x0][0x358] ;  /* 0x00006b00ff0677ac */ /* 0x000eae0008000a00 */
[----:B------:R-:W0:Y:S01]  /*0050*/  LDC R0, c[0x0][0x360] ;  /* 0x0000d800ff007b82 */ /* 0x000e220000000800 */
[----:B-1----:R-:W-:Y:S01]  /*0060*/  UISETP.NE.AND UP0, UPT, UR5, 0x2, UPT ;  /* 0x000000020500788c */ /* 0x002fe2000bf05270 */
[----:B0-----:R-:W-:-:S08]  /*0070*/  IMAD R0, R0, UR4, R3 ;  /* 0x0000000400007c24 */ /* 0x001fd0000f8e0203 */
[----:B--2---:R-:W-:Y:S05]  /*0080*/  BRA.U !UP0, `(.L_x_82) ;  /* 0x0000000508687547 */ /* 0x004fea000b800000 */
[----:B------:R-:W-:-:S09]  /*0090*/  UISETP.NE.AND UP0, UPT, UR5, 0x1, UPT ;  /* 0x000000010500788c */ /* 0x000fd2000bf05270 */
[----:B------:R-:W-:Y:S05]  /*00a0*/  BRA.U UP0, `(.L_x_83) ;  /* 0x0000000100b07547 */ /* 0x000fea000b800000 */
[----:B------:R-:W0:Y:S01]  /*00b0*/  LDC R3, c[0x0][0x398] ;  /* 0x0000e600ff037b82 */ /* 0x000e220000000800 */
[----:B------:R-:W1:Y:S02]  /*00c0*/  LDCU UR5, c[0x0][0x394] ;  /* 0x00007280ff0577ac */ /* 0x000e640008000800 */
[----:B-1----:R-:W-:Y:S01]  /*00d0*/  UIADD3 UR4, UPT, UPT, UR5, -0x2, URZ ;  /* 0xfffffffe05047890 */ /* 0x002fe2000fffe0ff */
[----:B0-----:R-:W-:-:S04]  /*00e0*/  IABS R7, R3 ;  /* 0x0000000300077213 */ /* 0x001fc80000000000 */
[----:B------:R-:W0:Y:S08]  /*00f0*/  I2F.RP R2, R7 ;  /* 0x0000000700027306 */ /* 0x000e300000209400 */
[----:B0-----:R-:W0:Y:S02]  /*0100*/  MUFU.RCP R2, R2 ;  /* 0x0000000200027308 */ /* 0x001e240000001000 */
[----:B0-----:R-:W-:-:S06]  /*0110*/  VIADD R4, R2, 0xffffffe ;  /* 0x0ffffffe02047836 */ /* 0x001fcc0000000000 */
[----:B------:R0:W1:Y:S02]  /*0120*/  F2I.FTZ.U32.TRUNC.NTZ R5, R4 ;  /* 0x0000000400057305 */ /* 0x000064000021f000 */
[----:B0-----:R-:W-:Y:S02]  /*0130*/  HFMA2 R4, -RZ, RZ, 0, 0 ;  /* 0x00000000ff047431 */ /* 0x001fe400000001ff */
[----:B-1----:R-:W-:-:S04]  /*0140*/  IMAD.MOV R6, RZ, RZ, -R5 ;  /* 0x000000ffff067224 */ /* 0x002fc800078e0a05 */
[----:B------:R-:W-:Y:S01]  /*0150*/  IMAD R9, R6, R7, RZ ;  /* 0x0000000706097224 */ /* 0x000fe200078e02ff */
[----:B------:R-:W-:-:S03]  /*0160*/  IABS R6, R0 ;  /* 0x0000000000067213 */ /* 0x000fc60000000000 */
[----:B------:R-:W-:-:S06]  /*0170*/  IMAD.HI.U32 R5, R5, R9, R4 ;  /* 0x0000000905057227 */ /* 0x000fcc00078e0004 */
[----:B------:R-:W-:-:S04]  /*0180*/  IMAD.HI.U32 R5, R5, R6, RZ ;  /* 0x0000000605057227 */ /* 0x000fc800078e00ff */
[----:B------:R-:W-:-:S04]  /*0190*/  IMAD.MOV R2, RZ, RZ, -R5 ;  /* 0x000000ffff027224 */ /* 0x000fc800078e0a05 */
[----:B------:R-:W-:-:S05]  /*01a0*/  IMAD R2, R7, R2, R6 ;  /* 0x0000000207027224 */ /* 0x000fca00078e0206 */
[----:B------:R-:W-:-:S13]  /*01b0*/  ISETP.GT.U32.AND P2, PT, R7, R2, PT ;  /* 0x000000020700720c */ /* 0x000fda0003f44070 */
[----:B------:R-:W-:Y:S01]  /*01c0*/  @!P2 IMAD.IADD R2, R2, 0x1, -R7 ;  /* 0x000000010202a824 */ /* 0x000fe200078e0a07 */
[----:B------:R-:W-:Y:S02]  /*01d0*/  @!P2 IADD3 R5, PT, PT, R5, 0x1, RZ ;  /* 0x000000010505a810 */ /* 0x000fe40007ffe0ff */
[C---:B------:R-:W-:Y:S02]  /*01e0*/  ISETP.NE.AND P2, PT, R3.reuse, RZ, PT ;  /* 0x000000ff0300720c */ /* 0x040fe40003f45270 */
[----:B------:R-:W-:Y:S01]  /*01f0*/  ISETP.GE.U32.AND P0, PT, R2, R7, PT ;  /* 0x000000070200720c */ /* 0x000fe20003f06070 */
[----:B------:R-:W-:Y:S01]  /*0200*/  VIADD R7, R3, 0xfffffffe ;  /* 0xfffffffe03077836 */ /* 0x000fe20000000000 */
[----:B------:R-:W-:-:S04]  /*0210*/  LOP3.LUT R2, R0, R3, RZ, 0x3c, !PT ;  /* 0x0000000300027212 */ /* 0x000fc800078e3cff */
[----:B------:R-:W-:-:S07]  /*0220*/  ISETP.GE.AND P1, PT, R2, RZ, PT ;  /* 0x000000ff0200720c */ /* 0x000fce0003f26270 */
[----:B------:R-:W-:-:S06]  /*0230*/  @P0 VIADD R5, R5, 0x1 ;  /* 0x0000000105050836 */ /* 0x000fcc0000000000 */
[----:B------:R-:W-:Y:S01]  /*0240*/  @!P1 IMAD.MOV R5, RZ, RZ, -R5 ;  /* 0x000000ffff059224 */ /* 0x000fe200078e0a05 */
[----:B------:R-:W-:-:S04]  /*0250*/  @!P2 LOP3.LUT R5, RZ, R3, RZ, 0x33, !PT ;  /* 0x00000003ff05a212 */ /* 0x000fc800078e33ff */
[----:B------:R-:W-:-:S05]  /*0260*/  IADD3 R2, PT, PT, -R5, RZ, RZ ;  /* 0x000000ff05027210 */ /* 0x000fca0007ffe1ff */
[----:B------:R-:W-:-:S05]  /*0270*/  IMAD R2, R3, R2, R0 ;  /* 0x0000000203027224 */ /* 0x000fca00078e0200 */
[----:B------:R-:W-:Y:S02]  /*0280*/  ISETP.GT.AND P0, PT, R2, R7, PT ;  /* 0x000000070200720c */ /* 0x000fe40003f04270 */
[C---:B------:R-:W-:Y:S02]  /*0290*/  VIMNMX R2, PT, PT, R5.reuse, R2, PT ;  /* 0x0000000205027248 */ /* 0x040fe40003fe0100 */
[----:B------:R-:W-:-:S04]  /*02a0*/  ISETP.GT.OR P0, PT, R5, UR4, P0 ;  /* 0x0000000405007c0c */ /* 0x000fc80008704670 */
[----:B------:R-:W-:-:S13]  /*02b0*/  ISETP.LT.OR P0, PT, R2, 0x1, P0 ;  /* 0x000000010200780c */ /* 0x000fda0000701670 */
[----:B------:R-:W-:Y:S05]  /*02c0*/  @P0 EXIT ;  /* 0x000000000000094d */ /* 0x000fea0003800000 */
[----:B------:R-:W0:Y:S01]  /*02d0*/  LDC.64 R4, c[0x0][0x388] ;  /* 0x0000e200ff047b82 */ /* 0x000e220000000a00 */
[----:B------:R-:W1:Y:S07]  /*02e0*/  LDCU UR4, c[0x0][0x3a0] ;  /* 0x00007400ff0477ac */ /* 0x000e6e0008000800 */
[----:B------:R-:W2:Y:S01]  /*02f0*/  LDC.64 R6, c[0x0][0x380] ;  /* 0x0000e000ff067b82 */ /* 0x000ea20000000a00 */
[----:B0-----:R-:W-:-:S06]  /*0300*/  IMAD.WIDE R4, R0, 0x8, R4 ;  /* 0x0000000800047825 */ /* 0x001fcc00078e0204 */
[----:B------:R-:W3:Y:S01]  /*0310*/  LDG.E.64 R4, desc[UR6][R4.64] ;  /* 0x0000000604047981 */ /* 0x000ee2000c1e1b00 */
[----:B------:R-:W-:-:S04]  /*0320*/  IMAD R3, R3, UR5, RZ ;  /* 0x0000000503037c24 */ /* 0x000fc8000f8e02ff */
[----:B-1----:R-:W-:-:S04]  /*0330*/  IMAD R3, R3, UR4, R0 ;  /* 0x0000000403037c24 */ /* 0x002fc8000f8e0200 */
[----:B--2---:R-:W-:-:S05]  /*0340*/  IMAD.WIDE R2, R3, 0x8, R6 ;  /* 0x0000000803027825 */ /* 0x004fca00078e0206 */
[----:B---3--:R-:W-:Y:S01]  /*0350*/  STG.E.64 desc[UR6][R2.64], R4 ;  /* 0x0000000402007986 */ /* 0x008fe2000c101b06 */
[----:B------:R-:W-:Y:S05]  /*0360*/  EXIT ;  /* 0x000000000000794d */ /* 0x000fea0003800000 */
.L_x_83:
        /* <DEDUP_REMOVED lines=8> */
[----:B0-----:R-:W-:Y:S01]  /*03f0*/  IMAD.MOV.U32 R2, RZ, RZ, RZ ;  /* 0x000000ffff027224 */ /* 0x001fe200078e00ff */
[----:B-1----:R-:W-:-:S05]  /*0400*/  IADD3 R6, PT, PT, RZ, -R3, RZ ;  /* 0x80000003ff067210 */ /* 0x002fca0007ffe0ff */
[----:B------:R-:W-:Y:S01]  /*0410*/  IMAD R7, R6, R5, RZ ;  /* 0x0000000506077224 */ /* 0x000fe200078e02ff */
[----:B------:R-:W-:-:S03]  /*0420*/  IABS R6, R0 ;  /* 0x0000000000067213 */ /* 0x000fc60000000000 */
[----:B------:R-:W-:Y:S01]  /*0430*/  IMAD.HI.U32 R3, R3, R7, R2 ;  /* 0x0000000703037227 */ /* 0x000fe200078e0002 */
[----:B------:R-:W-:-:S04]  /*0440*/  LOP3.LUT R2, R0, R9, RZ, 0x3c, !PT ;  /* 0x0000000900027212 */ /* 0x000fc800078e3cff */
[----:B------:R-:W-:Y:S01]  /*0450*/  ISETP.GE.AND P1, PT, R2, RZ, PT ;  /* 0x000000ff0200720c */ /* 0x000fe20003f26270 */
[----:B------:R-:W-:-:S04]  /*0460*/  IMAD.HI.U32 R3, R3, R6, RZ ;  /* 0x0000000603037227 */ /* 0x000fc800078e00ff */
[----:B------:R-:W-:-:S04]  /*0470*/  IMAD.MOV R4, RZ, RZ, -R3 ;  /* 0x000000ffff047224 */ /* 0x000fc800078e0a03 */
[----:B------:R-:W-:-:S05]  /*0480*/  IMAD R4, R5, R4, R6 ;  /* 0x0000000405047224 */ /* 0x000fca00078e0206 */
[----:B------:R-:W-:-:S13]  /*0490*/  ISETP.GT.U32.AND P2, PT, R5, R4, PT ;  /* 0x000000040500720c */ /* 0x000fda0003f44070 */
[-C--:B------:R-:W-:Y:S01]  /*04a0*/  @!P2 IADD3 R4, PT, PT, R4, -R5.reuse, RZ ;  /* 0x800000050404a210 */ /* 0x080fe20007ffe0ff */
[----:B------:R-:W-:Y:S01]  /*04b0*/  @!P2 VIADD R3, R3, 0x1 ;  /* 0x000000010303a836 */ /* 0x000fe20000000000 */
[----:B------:R-:W-:Y:S02]  /*04c0*/  ISETP.NE.AND P2, PT, R9, RZ, PT ;  /* 0x000000ff0900720c */ /* 0x000fe40003f45270 */
[----:B------:R-:W-:-:S13]  /*04d0*/  ISETP.GE.U32.AND P0, PT, R4, R5, PT ;  /* 0x000000050400720c */ /* 0x000fda0003f06070 */
[----:B------:R-:W-:-:S05]  /*04e0*/  @P0 IADD3 R3, PT, PT, R3, 0x1, RZ ;  /* 0x0000000103030810 */ /* 0x000fca0007ffe0ff */
[----:B------:R-:W-:Y:S01]  /*04f0*/  @!P1 IMAD.MOV R3, RZ, RZ, -R3 ;  /* 0x000000ffff039224 */ /* 0x000fe200078e0a03 */
[----:B------:R-:W-:-:S04]  /*0500*/  @!P2 LOP3.LUT R3, RZ, R9, RZ, 0x33, !PT ;  /* 0x00000009ff03a212 */ /* 0x000fc800078e33ff */
[----:B------:R-:W-:-:S05]  /*0510*/  IADD3 R5, PT, PT, -R3, RZ, RZ ;  /* 0x000000ff03057210 */ /* 0x000fca0007ffe1ff */
[C---:B------:R-:W-:Y:S02]  /*0520*/  IMAD R2, R9.reuse, R5, R0 ;  /* 0x0000000509027224 */ /* 0x040fe400078e0200 */
[----:B------:R-:W-:-:S05]  /*0530*/  VIADD R9, R9, 0xfffffffe ;  /* 0xfffffffe09097836 */ /* 0x000fca0000000000 */
[----:B------:R-:W-:Y:S02]  /*0540*/  ISETP.GT.AND P0, PT, R2, R9, PT ;  /* 0x000000090200720c */ /* 0x000fe40003f04270 */
[C---:B------:R-:W-:Y:S02]  /*0550*/  VIMNMX R2, PT, PT, R3.reuse, R2, PT ;  /* 0x0000000203027248 */ /* 0x040fe40003fe0100 */
[----:B------:R-:W-:-:S04]  /*0560*/  ISETP.GT.OR P0, PT, R3, UR4, P0 ;  /* 0x0000000403007c0c */ /* 0x000fc80008704670 */
[----:B------:R-:W-:-:S13]  /*0570*/  ISETP.LT.OR P0, PT, R2, 0x1, P0 ;  /* 0x000000010200780c */ /* 0x000fda0000701670 */
[----:B------:R-:W-:Y:S05]  /*0580*/  @P0 EXIT ;  /* 0x000000000000094d */ /* 0x000fea0003800000 */
[----:B------:R-:W0:Y:S01]  /*0590*/  LDC.64 R2, c[0x0][0x388] ;  /* 0x0000e200ff027b82 */ /* 0x000e220000000a00 */
[----:B------:R-:W1:Y:S07]  /*05a0*/  LDCU UR4, c[0x0][0x398] ;  /* 0x00007300ff0477ac */ /* 0x000e6e0008000800 */
[----:B------:R-:W1:Y:S08]  /*05b0*/  LDC R7, c[0x0][0x3a0] ;  /* 0x0000e800ff077b82 */ /* 0x000e700000000800 */
[----:B------:R-:W2:Y:S01]  /*05c0*/  LDC.64 R4, c[0x0][0x380] ;  /* 0x0000e000ff047b82 */ /* 0x000ea20000000a00 */
[----:B0-----:R-:W-:-:S06]  /*05d0*/  IMAD.WIDE R2, R0, 0x8, R2 ;  /* 0x0000000800027825 */ /* 0x001fcc00078e0202 */
[----:B------:R-:W3:Y:S01]  /*05e0*/  LDG.E.64 R2, desc[UR6][R2.64] ;  /* 0x0000000602027981 */ /* 0x000ee2000c1e1b00 */
[----:B-1----:R-:W-:-:S04]  /*05f0*/  IMAD R7, R0, UR4, R7 ;  /* 0x0000000400077c24 */ /* 0x002fc8000f8e0207 */
[----:B--2---:R-:W-:-:S05]  /*0600*/  IMAD.WIDE R4, R7, 0x8, R4 ;  /* 0x0000000807047825 */ /* 0x004fca00078e0204 */
[----:B---3--:R-:W-:Y:S01]  /*0610*/  STG.E.64 desc[UR6][R4.64], R2 ;  /* 0x0000000204007986 */ /* 0x008fe2000c101b06 */
[----:B------:R-:W-:Y:S05]  /*0620*/  EXIT ;  /* 0x000000000000794d */ /* 0x000fea0003800000 */
.L_x_82:
[----:B------:R-:W0:Y:S01]  /*0630*/  LDC R3, c[0x0][0x398] ;  /* 0x0000e600ff037b82 */ /* 0x000e220000000800 */
[----:B------:R-:W-:Y:S01]  /*0640*/  IABS R8, R0 ;  /* 0x0000000000087213 */ /* 0x000fe20000000000 */
[----:B------:R-:W1:Y:S02]  /*0650*/  LDCU UR4, c[0x0][0x390] ;  /* 0x00007200ff0477ac */ /* 0x000e640008000800 */
[----:B-1----:R-:W-:Y:S01]  /*0660*/  UIADD3 UR4, UPT, UPT, UR4, -0x2, URZ ;  /* 0xfffffffe04047890 */ /* 0x002fe2000fffe0ff */
[----:B0-----:R-:W-:-:S04]  /*0670*/  IABS R2, R3 ;  /* 0x0000000300027213 */ /* 0x001fc80000000000 */
[----:B------:R-:W0:Y:S08]  /*0680*/  I2F.RP R6, R2 ;  /* 0x0000000200067306 */ /* 0x000e300000209400 */
[----:B0-----:R-:W0:Y:S02]  /*0690*/  MUFU.RCP R6, R6 ;  /* 0x0000000600067308 */ /* 0x001e240000001000 */
[----:B0-----:R-:W-:-:S06]  /*06a0*/  IADD3 R4, PT, PT, R6, 0xffffffe, RZ ;  /* 0x0ffffffe06047810 */ /* 0x001fcc0007ffe0ff */
[----:B------:R0:W1:Y:S02]  /*06b0*/  F2I.FTZ.U32.TRUNC.NTZ R5, R4 ;  /* 0x0000000400057305 */ /* 0x000064000021f000 */
[----:B0-----:R-:W-:Y:S01]  /*06c0*/  MOV R4, RZ ;  /* 0x000000ff00047202 */ /* 0x001fe20000000f00 */
[----:B-1----:R-:W-:-:S04]  /*06d0*/  IMAD.MOV R7, RZ, RZ, -R5 ;  /* 0x000000ffff077224 */ /* 0x002fc800078e0a05 */
[----:B------:R-:W-:-:S04]  /*06e0*/  IMAD R7, R7, R2, RZ ;  /* 0x0000000207077224 */ /* 0x000fc800078e02ff */
[----:B------:R-:W-:-:S04]  /*06f0*/  IMAD.HI.U32 R7, R5, R7, R4 ;  /* 0x0000000705077227 */ /* 0x000fc800078e0004 */
[----:B------:R-:W-:-:S04]  /*0700*/  IMAD.MOV.U32 R5, RZ, RZ, R8 ;  /* 0x000000ffff057224 */ /* 0x000fc800078e0008 */
[----:B------:R-:W-:-:S05]  /*0710*/  IMAD.HI.U32 R8, R7, R5, RZ ;  /* 0x0000000507087227 */ /* 0x000fca00078e00ff */
[----:B------:R-:W-:-:S05]  /*0720*/  IADD3 R6, PT, PT, -R8, RZ, RZ ;  /* 0x000000ff08067210 */ /* 0x000fca0007ffe1ff */
[----:B------:R-:W-:-:S05]  /*0730*/  IMAD R5, R2, R6, R5 ;  /* 0x0000000602057224 */ /* 0x000fca00078e0205 */
[----:B------:R-:W-:-:S13]  /*0740*/  ISETP.GT.U32.AND P2, PT, R2, R5, PT ;  /* 0x000000050200720c */ /* 0x000fda0003f44070 */
[----:B------:R-:W-:Y:S01]  /*0750*/  @!P2 IMAD.IADD R5, R5, 0x1, -R2 ;  /* 0x000000010505a824 */ /* 0x000fe200078e0a02 */
[----:B------:R-:W-:Y:S02]  /*0760*/  @!P2 IADD3 R8, PT, PT, R8, 0x1, RZ ;  /* 0x000000010808a810 */ /* 0x000fe40007ffe0ff */
[----:B------:R-:W-:Y:S02]  /*0770*/  ISETP.NE.AND P2, PT, R3, RZ, PT ;  /* 0x000000ff0300720c */ /* 0x000fe40003f45270 */
[----:B------:R-:W-:Y:S02]  /*0780*/  ISETP.GE.U32.AND P1, PT, R5, R2, PT ;  /* 0x000000020500720c */ /* 0x000fe40003f26070 */
[----:B------:R-:W-:-:S04]  /*0790*/  LOP3.LUT R2, R0, R3, RZ, 0x3c, !PT ;  /* 0x0000000300027212 */ /* 0x000fc800078e3cff */
[----:B------:R-:W-:-:S07]  /*07a0*/  ISETP.GE.AND P0, PT, R2, RZ, PT ;  /* 0x000000ff0200720c */ /* 0x000fce0003f06270 */
[----:B------:R-:W-:-:S06]  /*07b0*/  @P1 VIADD R8, R8, 0x1 ;  /* 0x0000000108081836 */ /* 0x000fcc0000000000 */
[----:B------:R-:W-:Y:S02]  /*07c0*/  @!P0 IADD3 R8, PT, PT, -R8, RZ, RZ ;  /* 0x000000ff08088210 */ /* 0x000fe40007ffe1ff */
[----:B------:R-:W-:-:S05]  /*07d0*/  @!P2 LOP3.LUT R8, RZ, R3, RZ, 0x33, !PT ;  /* 0x00000003ff08a212 */ /* 0x000fca00078e33ff */
[----:B------:R-:W-:-:S04]  /*07e0*/  IMAD.MOV R2, RZ, RZ, -R8 ;  /* 0x000000ffff027224 */ /* 0x000fc800078e0a08 */
[C---:B------:R-:W-:Y:S01]  /*07f0*/  IMAD R9, R3.reuse, R2, R0 ;  /* 0x0000000203097224 */ /* 0x040fe200078e0200 */
[----:B------:R-:W-:-:S04]  /*0800*/  IADD3 R0, PT, PT, R3, -0x2, RZ ;  /* 0xfffffffe03007810 */ /* 0x000fc80007ffe0ff */
[----:B------:R-:W-:Y:S02]  /*0810*/  ISETP.GT.AND P0, PT, R9, R0, PT ;  /* 0x000000000900720c */ /* 0x000fe40003f04270 */
[C---:B------:R-:W-:Y:S02]  /*0820*/  VIMNMX R0, PT, PT, R8.reuse, R9, PT ;  /* 0x0000000908007248 */ /* 0x040fe40003fe0100 */
[----:B------:R-:W-:-:S04]  /*0830*/  ISETP.GT.OR P0, PT, R8, UR4, P0 ;  /* 0x0000000408007c0c */ /* 0x000fc80008704670 */
[----:B------:R-:W-:-:S13]  /*0840*/  ISETP.LT.OR P0, PT, R0, 0x1, P0 ;  /* 0x000000010000780c */ /* 0x000fda0000701670 */
[----:B------:R-:W-:Y:S05]  /*0850*/  @P0 EXIT ;  /* 0x000000000000094d */ /* 0x000fea0003800000 */
[----:B------:R-:W0:Y:S01]  /*0860*/  LDC.64 R4, c[0x0][0x388] ;  /* 0x0000e200ff047b82 */ /* 0x000e220000000a00 */
[----:B------:R-:W-:Y:S01]  /*0870*/  IMAD R7, R8, R3, R9 ;  /* 0x0000000308077224 */ /* 0x000fe200078e0209 */
[----:B------:R-:W1:Y:S06]  /*0880*/  LDCU UR4, c[0x0][0x394] ;  /* 0x00007280ff0477ac */ /* 0x000e6c0008000800 */
[----:B------:R-:W1:Y:S01]  /*0890*/  LDC R11, c[0x0][0x3a0] ;  /* 0x0000e800ff0b7b82 */ /* 0x000e620000000800 */
[----:B0-----:R-:W-:-:S07]  /*08a0*/  IMAD.WIDE R4, R7, 0x8, R4 ;  /* 0x0000000807047825 */ /* 0x001fce00078e0204 */
[----:B------:R-:W0:Y:S01]  /*08b0*/  LDC.64 R6, c[0x0][0x380] ;  /* 0x0000e000ff067b82 */ /* 0x000e220000000a00 */
[----:B------:R-:W2:Y:S01]  /*08c0*/  LDG.E.64 R4, desc[UR6][R4.64] ;  /* 0x0000000604047981 */ /* 0x000ea2000c1e1b00 */
[----:B-1----:R-:W-:-:S04]  /*08d0*/  IMAD R0, R8, UR4, R11 ;  /* 0x0000000408007c24 */ /* 0x002fc8000f8e020b */
[----:B------:R-:W-:-:S04]  /*08e0*/  IMAD R3, R0, R3, R9 ;  /* 0x0000000300037224 */ /* 0x000fc800078e0209 */
[----:B0-----:R-:W-:-:S05]  /*08f0*/  IMAD.WIDE R2, R3, 0x8, R6 ;  /* 0x0000000803027825 */ /* 0x001fca00078e0206 */
[----:B--2---:R-:W-:Y:S01]  /*0900*/  STG.E.64 desc[UR6][R2.64], R4 ;  /* 0x0000000402007986 */ /* 0x004fe2000c101b06 */
[----:B------:R-:W-:Y:S05]  /*0910*/  EXIT ;  /* 0x000000000000794d */ /* 0x000fea0003800000 */
.L_x_84:
        /* <DEDUP_REMOVED lines=14> */
.L_x_139:


//--------------------- .text._Z16copy_to_matricesPdS_S_iiiiii --------------------------
	.section	.text._Z16copy_to_matricesPdS_S_iiiiii,"ax",@progbits
	.align	128
        .global         _Z16copy_to_matricesPdS_S_iiiiii
        .type           _Z16copy_to_matricesPdS_S_iiiiii,@function
        .size           _Z16copy_to_matricesPdS_S_iiiiii,(.L_x_140 - _Z16copy_to_matricesPdS_S_iiiiii)
        .other          _Z16copy_to_matricesPdS_S_iiiiii,@"STO_CUDA_ENTRY STV_DEFAULT"
_Z16copy_to_matricesPdS_S_iiiiii:
.text._Z16copy_to_matricesPdS_S_iiiiii:
[----:B------:R-:W-:Y:S08]  /*0000*/  LDC R1, c[0x0][0x37c] ;  /* 0x0000df00ff017b82 */ /* 0x000ff00000000800 */
[----:B------:R-:W0:Y:S01]  /*0010*/  LDC R2, c[0x0][0x3a4] ;  /* 0x0000e900ff027b82 */ /* 0x000e220000000800 */
[----:B------:R-:W1:Y:S01]  /*0020*/  S2R R3, SR_TID.X ;  /* 0x0000000000037919 */ /* 0x000e620000002100 */
[----:B------:R-:W2:Y:S06]  /*0030*/  LDCU.64 UR6, c[0x0][0x358] ;  /* 0x00006b00ff0677ac */ /* 0x000eac0008000a00 */
[----:B------:R-:W1:Y:S08]  /*0040*/  S2UR UR4, SR_CTAID.X ;  /* 0x00000000000479c3 */ /* 0x000e700000002500 */
[----:B------:R-:W1:Y:S01]  /*0050*/  LDC R0, c[0x0][0x360] ;  /* 0x0000d800ff007b82 */ /* 0x000e620000000800 */
[----:B0-----:R-:W-:Y:S01]  /*0060*/  ISETP.NE.AND P0, PT, R2, 0x3, PT ;  /* 0x000000030200780c */ /* 0x001fe20003f05270 */
[----:B-1----:R-:W-:-:S12]  /*0070*/  IMAD R0, R0, UR4, R3 ;  /* 0x0000000400007c24 */ /* 0x002fd8000f8e0203 */
[----:B--2---:R-:W-:Y:S05]  /*0080*/  @!P0 BRA `(.L_x_85) ;  /* 0x0000000400b88947 */ /* 0x004fea0003800000 */
[----:B------:R-:W-:-:S13]  /*0090*/  ISETP.NE.AND P0, PT, R2, 0x2, PT ;  /* 0x000000020200780c */ /* 0x000fda0003f05270 */
[----:B------:R-:W-:Y:S05]  /*00a0*/  @!P0 BRA `(.L_x_86) ;  /* 0x0000000000d48947 */ /* 0x000fea0003800000 */
[----:B------:R-:W-:-:S13]  /*00b0*/  ISETP.NE.AND P0, PT, R2, 0x1, PT ;  /* 0x000000010200780c */ /* 0x000fda0003f05270 */
[----:B------:R-:W-:Y:S05]  /*00c0*/  @P0 EXIT ;  /* 0x000000000000094d */ /* 0x000fea0003800000 */
[----:B------:R-:W0:Y:S01]  /*00d0*/  LDC R9, c[0x0][0x3a0] ;  /* 0x0000e800ff097b82 */ /* 0x000e220000000800 */
[----:B------:R-:W1:Y:S02]  /*00e0*/  LDCU UR5, c[0x0][0x39c] ;  /* 0x00007380ff0577ac */ /* 0x000e640008000800 */
[----:B-1----:R-:W-:Y:S01]  /*00f0*/  UIADD3 UR4, UPT, UPT, UR5, -0x2, URZ ;  /* 0xfffffffe05047890 */ /* 0x002fe2000fffe0ff */
[----:B0-----:R-:W-:-:S04]  /*0100*/  IABS R5, R9 ;  /* 0x0000000900057213 */ /* 0x001fc80000000000 */
[----:B------:R-:W0:Y:S08]  /*0110*/  I2F.RP R4, R5 ;  /* 0x0000000500047306 */ /* 0x000e300000209400 */
[----:B0-----:R-:W0:Y:S02]  /*0120*/  MUFU.RCP R4, R4 ;  /* 0x0000000400047308 */ /* 0x001e240000001000 */
[----:B0-----:R-:W-:-:S06]  /*0130*/  IADD3 R2, PT, PT, R4, 0xffffffe, RZ ;  /* 0x0ffffffe04027810 */ /* 0x001fcc0007ffe0ff */
[----:B------:R0:W1:Y:S02]  /*0140*/  F2I.FTZ.U32.TRUNC.NTZ R3, R2 ;  /* 0x0000000200037305 */ /* 0x000064000021f000 */
[----:B0-----:R-:W-:Y:S02]  /*0150*/  HFMA2 R2, -RZ, RZ, 0, 0 ;  /* 0x00000000ff027431 */ /* 0x001fe400000001ff */
[----:B-1----:R-:W-:-:S04]  /*0160*/  IMAD.MOV R6, RZ, RZ, -R3 ;  /* 0x000000ffff067224 */ /* 0x002fc800078e0a03 */
        /* <DEDUP_REMOVED lines=25> */
[----:B------:R-:W1:Y:S01]  /*0300*/  LDCU.64 UR8, c[0x0][0x3a8] ;  /* 0x00007500ff0877ac */ /* 0x000e620008000a00 */
[----:B------:R-:W-:Y:S02]  /*0310*/  IMAD R11, R3, R9, R2 ;  /* 0x00000009030b7224 */ /* 0x000fe400078e0202 */
[----:B------:R-:W-:-:S04]  /*0320*/  IMAD R0, R9, UR5, RZ ;  /* 0x0000000509007c24 */ /* 0x000fc8000f8e02ff */
[----:B------:R-:W2:Y:S01]  /*0330*/  LDC.64 R4, c[0x0][0x388] ;  /* 0x0000e200ff047b82 */ /* 0x000ea20000000a00 */
[----:B-1----:R-:W-:-:S04]  /*0340*/  IMAD R3, R0, UR8, R11 ;  /* 0x0000000800037c24 */ /* 0x002fc8000f8e020b */
[----:B0-----:R-:W-:-:S06]  /*0350*/  IMAD.WIDE R2, R3, 0x8, R6 ;  /* 0x0000000803027825 */ /* 0x001fcc00078e0206 */
[----:B------:R-:W3:Y:S01]  /*0360*/  LDG.E.64 R2, desc[UR6][R2.64] ;  /* 0x0000000602027981 */ /* 0x000ee2000c1e1b00 */
[----:B------:R-:W-:Y:S02]  /*0370*/  IMAD R9, R0, UR9, R11 ;  /* 0x0000000900097c24 */ /* 0x000fe4000f8e020b */
[----:B--2---:R-:W-:-:S04]  /*0380*/  IMAD.WIDE R4, R11, 0x8, R4 ;  /* 0x000000080b047825 */ /* 0x004fc800078e0204 */
[----:B------:R-:W-:Y:S02]  /*0390*/  IMAD.WIDE R6, R9, 0x8, R6 ;  /* 0x0000000809067825 */ /* 0x000fe400078e0206 */
[----:B------:R-:W0:Y:S01]  /*03a0*/  LDC.64 R8, c[0x0][0x390] ;  /* 0x0000e400ff087b82 */ /* 0x000e220000000a00 */
[----:B---3--:R-:W-:Y:S04]  /*03b0*/  STG.E.64 desc[UR6][R4.64], R2 ;  /* 0x0000000204007986 */ /* 0x008fe8000c101b06 */
[----:B------:R-:W2:Y:S01]  /*03c0*/  LDG.E.64 R6, desc[UR6][R6.64] ;  /* 0x0000000606067981 */ /* 0x000ea2000c1e1b00 */
[----:B0-----:R-:W-:-:S05]  /*03d0*/  IMAD.WIDE R8, R11, 0x8, R8 ;  /* 0x000000080b087825 */ /* 0x001fca00078e0208 */
[----:B--2---:R-:W-:Y:S01]  /*03e0*/  STG.E.64 desc[UR6][R8.64], R6 ;  /* 0x0000000608007986 */ /* 0x004fe2000c101b06 */
[----:B------:R-:W-:Y:S05]  /*03f0*/  EXIT ;  /* 0x000000000000794d */ /* 0x000fea0003800000 */
.L_x_86:
        /* <DEDUP_REMOVED lines=22> */
[----:B------:R-:W-:Y:S02]  /*0560*/  LOP3.LUT R2, R0, R3, RZ, 0x3c, !PT ;  /* 0x0000000300027212 */ /* 0x000fe400078e3cff */
[----:B------:R-:W-:Y:S02]  /*0570*/  IADD3 R5, PT, PT, R3, -0x2, RZ ;  /* 0xfffffffe03057810 */ /* 0x000fe40007ffe0ff */
[----:B------:R-:W-:-:S07]  /*0580*/  ISETP.GE.AND P0, PT, R2, RZ, PT ;  /* 0x000000ff0200720c */ /* 0x000fce0003f06270 */
[----:B------:R-:W-:-:S06]  /*0590*/  @P1 VIADD R13, R13, 0x1 ;  /* 0x000000010d0d1836 */ /* 0x000fcc0000000000 */
[----:B------:R-:W-:Y:S02]  /*05a0*/  @!P0 IADD3 R13, PT, PT, -R13, RZ, RZ ;  /* 0x000000ff0d0d8210 */ /* 0x000fe40007ffe1ff */
[----:B------:R-:W-:-:S05]  /*05b0*/  @!P2 LOP3.LUT R13, RZ, R3, RZ, 0x33, !PT ;  /* 0x00000003ff0da212 */ /* 0x000fca00078e33ff */
[----:B------:R-:W-:-:S04]  /*05c0*/  IMAD.MOV R2, RZ, RZ, -R13 ;  /* 0x000000ffff027224 */ /* 0x000fc800078e0a0d */
[----:B------:R-:W-:-:S05]  /*05d0*/  IMAD R2, R3, R2, R0 ;  /* 0x0000000203027224 */ /* 0x000fca00078e0200 */
[----:B------:R-:W-:Y:S02]  /*05e0*/  ISETP.GT.AND P0, PT, R2, R5, PT ;  /* 0x000000050200720c */ /* 0x000fe40003f04270 */
[C---:B------:R-:W-:Y:S02]  /*05f0*/  VIMNMX R0, PT, PT, R13.reuse, R2, PT ;  /* 0x000000020d007248 */ /* 0x040fe40003fe0100 */
[----:B------:R-:W-:-:S04]  /*0600*/  ISETP.GT.OR P0, PT, R13, UR4, P0 ;  /* 0x000000040d007c0c */ /* 0x000fc80008704670 */
[----:B------:R-:W-:-:S13]  /*0610*/  ISETP.LT.OR P0, PT, R0, 0x1, P0 ;  /* 0x000000010000780c */ /* 0x000fda0000701670 */
[----:B------:R-:W-:Y:S05]  /*0620*/  @P0 EXIT ;  /* 0x000000000000094d */ /* 0x000fea0003800000 */
[----:B------:R-:W0:Y:S01]  /*0630*/  LDCU UR4, c[0x0][0x39c] ;  /* 0x00007380ff0477ac */ /* 0x000e220008000800 */
[----:B------:R-:W1:Y:S01]  /*0640*/  LDC.64 R6, c[0x0][0x380] ;  /* 0x0000e000ff067b82 */ /* 0x000e620000000a00 */
[----:B------:R-:W2:Y:S07]  /*0650*/  LDCU.64 UR8, c[0x0][0x3a8] ;  /* 0x00007500ff0877ac */ /* 0x000eae0008000a00 */
[----:B------:R-:W3:Y:S01]  /*0660*/  LDC.64 R8, c[0x0][0x388] ;  /* 0x0000e200ff087b82 */ /* 0x000ee20000000a00 */
[----:B0-----:R-:W-:-:S02]  /*0670*/  IMAD R10, R3, UR4, RZ ;  /* 0x00000004030a7c24 */ /* 0x001fc4000f8e02ff */
[----:B--2---:R-:W-:-:S04]  /*0680*/  IMAD R0, R3, UR8, R2 ;  /* 0x0000000803007c24 */ /* 0x004fc8000f8e0202 */
[----:B------:R-:W-:-:S04]  /*0690*/  IMAD R5, R10, R13, R0 ;  /* 0x0000000d0a057224 */ /* 0x000fc800078e0200 */
[----:B-1----:R-:W-:-:S06]  /*06a0*/  IMAD.WIDE R4, R5, 0x8, R6 ;  /* 0x0000000805047825 */ /* 0x002fcc00078e0206 */
[----:B------:R-:W2:Y:S01]  /*06b0*/  LDG.E.64 R4, desc[UR6][R4.64] ;  /* 0x0000000604047981 */ /* 0x000ea2000c1e1b00 */
[--C-:B------:R-:W-:Y:S02]  /*06c0*/  IMAD R0, R3, UR9, R2.reuse ;  /* 0x0000000903007c24 */ /* 0x100fe4000f8e0202 */
[----:B------:R-:W-:Y:S02]  /*06d0*/  IMAD R11, R13, R3, R2 ;  /* 0x000000030d0b7224 */ /* 0x000fe400078e0202 */
[----:B------:R-:W-:Y:S02]  /*06e0*/  IMAD R13, R10, R13, R0 ;  /* 0x0000000d0a0d7224 */ /* 0x000fe400078e0200 */
[----:B---3--:R-:W-:Y:S02]  /*06f0*/  IMAD.WIDE R2, R11, 0x8, R8 ;  /* 0x000000080b027825 */ /* 0x008fe400078e0208 */
[----:B------:R-:W0:Y:S02]  /*0700*/  LDC.64 R8, c[0x0][0x390] ;  /* 0x0000e400ff087b82 */ /* 0x000e240000000a00 */
[----:B------:R-:W-:Y:S01]  /*0710*/  IMAD.WIDE R6, R13, 0x8, R6 ;  /* 0x000000080d067825 */ /* 0x000fe200078e0206 */
[----:B--2---:R-:W-:Y:S05]  /*0720*/  STG.E.64 desc[UR6][R2.64], R4 ;  /* 0x0000000402007986 */ /* 0x004fea000c101b06 */
[----:B------:R-:W2:Y:S01]  /*0730*/  LDG.E.64 R6, desc[UR6][R6.64] ;  /* 0x0000000606067981 */ /* 0x000ea2000c1e1b00 */
[----:B0-----:R-:W-:-:S05]  /*0740*/  IMAD.WIDE R8, R11, 0x8, R8 ;  /* 0x000000080b087825 */ /* 0x001fca00078e0208 */
[----:B--2---:R-:W-:Y:S01]  /*0750*/  STG.E.64 desc[UR6][R8.64], R6 ;  /* 0x0000000608007986 */ /* 0x004fe2000c101b06 */
[----:B------:R-:W-:Y:S05]  /*0760*/  EXIT ;  /* 0x000000000000794d */ /* 0x000fea0003800000 */
.L_x_85:
        /* <DEDUP_REMOVED lines=15> */
[----:B------:R-:W-:-:S05]  /*0860*/  IMAD.HI.U32 R3, R3, R6, RZ ;  /* 0x0000000603037227 */ /* 0x000fca00078e00ff */
[----:B------:R-:W-:-:S05]  /*0870*/  IADD3 R4, PT, PT, -R3, RZ, RZ ;  /* 0x000000ff03047210 */ /* 0x000fca0007ffe1ff */
[----:B------:R-:W-:-:S05]  /*0880*/  IMAD R4, R5, R4, R6 ;  /* 0x0000000405047224 */ /* 0x000fca00078e0206 */
[----:B------:R-:W-:-:S13]  /*0890*/  ISETP.GT.U32.AND P2, PT, R5, R4, PT ;  /* 0x000000040500720c */ /* 0x000fda0003f44070 */
[----:B------:R-:W-:Y:S01]  /*08a0*/  @!P2 IMAD.IADD R4, R4, 0x1, -R5 ;  /* 0x000000010404a824 */ /* 0x000fe200078e0a05 */
[----:B------:R-:W-:Y:S02]  /*08b0*/  @!P2 IADD3 R3, PT, PT, R3, 0x1, RZ ;  /* 0x000000010303a810 */ /* 0x000fe40007ffe0ff */
[----:B------:R-:W-:Y:S02]  /*08c0*/  ISETP.NE.AND P2, PT, R9, RZ, PT ;  /* 0x000000ff0900720c */ /* 0x000fe40003f45270 */
[----:B------:R-:W-:-:S13]  /*08d0*/  ISETP.GE.U32.AND P0, PT, R4, R5, PT ;  /* 0x000000050400720c */ /* 0x000fda0003f06070 */
[----:B------:R-:W-:-:S05]  /*08e0*/  @P0 VIADD R3, R3, 0x1 ;  /* 0x0000000103030836 */ /* 0x000fca0000000000 */
[----:B------:R-:W-:-:S05]  /*08f0*/  MOV R11, R3 ;  /* 0x00000003000b7202 */ /* 0x000fca0000000f00 */
[----:B------:R-:W-:Y:S01]  /*0900*/  @!P1 IMAD.MOV R11, RZ, RZ, -R11 ;  /* 0x000000ffff0b9224 */ /* 0x000fe200078e0a0b */
[----:B------:R-:W-:-:S04]  /*0910*/  @!P2 LOP3.LUT R11, RZ, R9, RZ, 0x33, !PT ;  /* 0x00000009ff0ba212 */ /* 0x000fc800078e33ff */
[----:B------:R-:W-:-:S05]  /*0920*/  IADD3 R3, PT, PT, -R11, RZ, RZ ;  /* 0x000000ff0b037210 */ /* 0x000fca0007ffe1ff */
        /* <DEDUP_REMOVED lines=8> */
[----:B------:R-:W0:Y:S01]  /*09b0*/  LDCU UR4, c[0x0][0x3a0] ;  /* 0x00007400ff0477ac */ /* 0x000e220008000800 */
[----:B------:R-:W-:-:S06]  /*09c0*/  IMAD R11, R11, R9, R0 ;  /* 0x000000090b0b7224 */ /* 0x000fcc00078e0200 */
[----:B------:R-:W1:Y:S08]  /*09d0*/  LDC.64 R6, c[0x0][0x380] ;  /* 0x0000e000ff067b82 */ /* 0x000e700000000a00 */
[----:B------:R-:W2:Y:S01]  /*09e0*/  LDC.64 R4, c[0x0][0x388] ;  /* 0x0000e200ff047b82 */ /* 0x000ea20000000a00 */
[----:B0-----:R-:W-:-:S04]  /*09f0*/  IMAD R3, R11, UR4, R12 ;  /* 0x000000040b037c24 */ /* 0x001fc8000f8e020c */
[----:B-1----:R-:W-:-:S06]  /*0a00*/  IMAD.WIDE R2, R3, 0x8, R6 ;  /* 0x0000000803027825 */ /* 0x002fcc00078e0206 */
[----:B------:R-:W3:Y:S01]  /*0a10*/  LDG.E.64 R2, desc[UR6][R2.64] ;  /* 0x0000000602027981 */ /* 0x000ee2000c1e1b00 */
[C---:B------:R-:W-:Y:S02]  /*0a20*/  IMAD R9, R11.reuse, UR4, R13 ;  /* 0x000000040b097c24 */ /* 0x040fe4000f8e020d */
        /* <DEDUP_REMOVED lines=8> */
.L_x_87:
        /* <DEDUP_REMOVED lines=13> */
.L_x_140:


//--------------------- .text._Z20calculate_max_errorsPdS_iiiS_S_ --------------------------
	.section	.text._Z20calculate_max_errorsPdS_iiiS_S_,"ax",@progbits
	.align	128
        .global         _Z20calculate_max_errorsPdS_iiiS_S_
        .type           _Z20calculate_max_errorsPdS_iiiS_S_,@function
        .size           _Z20calculate_max_errorsPdS_iiiS_S_,(.L_x_141 - _Z20calculate_max_errorsPdS_iiiS_S_)
        .other          _Z20calculate_max_errorsPdS_iiiS_S_,@"STO_CUDA_ENTRY STV_DEFAULT"
_Z20calculate_max_errorsPdS_iiiS_S_:
.text._Z20calculate_max_errorsPdS_iiiS_S_:
[----:B------:R-:W-:Y:S01]  /*0000*/  LDC R1, c[0x0][0x37c] ;  /* 0x0000df00ff017b82 */ /* 0x000fe20000000800 */
[----:B------:R-:W0:Y:S07]  /*0010*/  S2R R0, SR_CTAID.X ;  /* 0x0000000000007919 */ /* 0x000e2e0000002500 */
[----:B------:R-:W1:Y:S01]  /*0020*/  LDC R3, c[0x0][0x360] ;  /* 0x0000d800ff037b82 */ /* 0x000e620000000800 */
[----:B------:R-:W2:Y:S01]  /*0030*/  LDCU.64 UR4, c[0x0][0x390] ;  /* 0x00007200ff0477ac */ /* 0x000ea20008000a00 */
[----:B------:R-:W1:Y:S01]  /*0040*/  S2R R7, SR_TID.X ;  /* 0x0000000000077919 */ /* 0x000e620000002100 */
[----:B------:R-:W3:Y:S01]  /*0050*/  LDCU UR6, c[0x0][0x398] ;  /* 0x00007300ff0677ac */ /* 0x000ee20008000800 */
[----:B--2---:R-:W-:-:S04]  /*0060*/  UIMAD UR4, UR5, UR4, URZ ;  /* 0x00000004050472a4 */ /* 0x004fc8000f8e02ff */
[----:B---3--:R-:W-:Y:S01]  /*0070*/  UIMAD UR4, UR4, UR6, URZ ;  /* 0x00000006040472a4 */ /* 0x008fe2000f8e02ff */
[----:B0-----:R-:W-:Y:S02]  /*0080*/  IMAD.MOV R8, RZ, RZ, -R0 ;  /* 0x000000ffff087224 */ /* 0x001fe400078e0a00 */
[----:B-1----:R-:W-:-:S03]  /*0090*/  IMAD R6, R3, R0, R7 ;  /* 0x0000000003067224 */ /* 0x002fc600078e0207 */
[----:B------:R-:W-:Y:S02]  /*00a0*/  IMAD R8, R3, R8, UR4 ;  /* 0x0000000403087e24 */ /* 0x000fe4000f8e0208 */
[----:B------:R-:W-:-:S13]  /*00b0*/  ISETP.GE.AND P0, PT, R6, UR4, PT ;  /* 0x0000000406007c0c */ /* 0x000fda000bf06270 */
[----:B------:R-:W-:Y:S05]  /*00c0*/  @P0 EXIT ;  /* 0x000000000000094d */ /* 0x000fea0003800000 */
[----:B------:R-:W-:Y:S01]  /*00d0*/  VIMNMX.U32 R8, PT, PT, R8, R3, PT ;  /* 0x0000000308087248 */ /* 0x000fe20003fe0000 */
[----:B------:R-:W0:Y:S03]  /*00e0*/  LDCU.64 UR6, c[0x0][0x358] ;  /* 0x00006b00ff0677ac */ /* 0x000e260008000a00 */
[----:B------:R-:W-:-:S13]  /*00f0*/  ISETP.GE.U32.AND P0, PT, R8, 0x2, PT ;  /* 0x000000020800780c */ /* 0x000fda0003f06070 */
[----:B------:R-:W-:Y:S05]  /*0100*/  @!P0 BRA `(.L_x_88) ;  /* 0x0000000000a48947 */ /* 0x000fea0003800000 */
[----:B------:R-:W1:Y:S01]  /*0110*/  LDC.64 R2, c[0x0][0x380] ;  /* 0x0000e000ff027b82 */ /* 0x000e620000000a00 */
[----:B------:R-:W-:-:S07]  /*0120*/  IMAD.MOV.U32 R15, RZ, RZ, 0x1 ;  /* 0x00000001ff0f7424 */ /* 0x000fce00078e00ff */
[----:B------:R-:W2:Y:S01]  /*0130*/  LDC.64 R4, c[0x0][0x388] ;  /* 0x0000e200ff047b82 */ /* 0x000ea20000000a00 */
[----:B-1----:R-:W-:-:S04]  /*0140*/  IMAD.WIDE R2, R6, 0x8, R2 ;  /* 0x0000000806027825 */ /* 0x002fc800078e0202 */
[----:B--2---:R-:W-:-:S07]  /*0150*/  IMAD.WIDE R4, R6, 0x8, R4 ;  /* 0x0000000806047825 */ /* 0x004fce00078e0204 */
.L_x_91:
[----:B------:R-:W-:Y:S01]  /*0160*/  SHF.L.U32 R9, R15, 0x1, RZ ;  /* 0x000000010f097819 */ /* 0x000fe200000006ff */
[----:B------:R-:W-:Y:S01]  /*0170*/  BSSY.RECONVERGENT B0, `(.L_x_89) ;  /* 0x000001e000007945 */ /* 0x000fe20003800200 */
[----:B-1----:R-:W-:-:S03]  /*0180*/  IADD3 R11, PT, PT, R6, R15, RZ ;  /* 0x0000000f060b7210 */ /* 0x002fc60007ffe0ff */
[----:B------:R-:W-:-:S05]  /*0190*/  VIADD R10, R9, 0xffffffff ;  /* 0xffffffff090a7836 */ /* 0x000fca0000000000 */
[----:B------:R-:W-:-:S04]  /*01a0*/  LOP3.LUT P0, RZ, R10, R7, RZ, 0xc0, !PT ;  /* 0x000000070aff7212 */ /* 0x000fc8000780c0ff */
[----:B------:R-:W-:-:S13]  /*01b0*/  ISETP.GE.OR P0, PT, R11, UR4, P0 ;  /* 0x000000040b007c0c */ /* 0x000fda0008706670 */
[----:B------:R-:W-:Y:S05]  /*01c0*/  @P0 BRA `(.L_x_90) ;  /* 0x0000000000600947 */ /* 0x000fea0003800000 */
[----:B------:R-:W-:Y:S01]  /*01d0*/  IMAD.WIDE R12, R15, 0x8, R2 ;  /* 0x000000080f0c7825 */ /* 0x000fe200078e0202 */
[----:B0-----:R-:W2:Y:S05]  /*01e0*/  LDG.E.64 R10, desc[UR6][R2.64] ;  /* 0x00000006020a7981 */ /* 0x001eaa000c1e1b00 */
[----:B------:R-:W3:Y:S01]  /*01f0*/  LDG.E.64 R12, desc[UR6][R12.64] ;  /* 0x000000060c0c7981 */ /* 0x000ee2000c1e1b00 */
[----:B--2---:R-:W-:Y:S01]  /*0200*/  IMAD.MOV.U32 R14, RZ, RZ, R11 ;  /* 0x000000ffff0e7224 */ /* 0x004fe200078e000b */
[----:B---3--:R-:W-:Y:S01]  /*0210*/  DSETP.MAX.AND P0, P1, R10, R12, PT ;  /* 0x0000000c0a00722a */ /* 0x008fe2000390f000 */
[----:B------:R-:W-:Y:S01]  /*0220*/  MOV R17, R13 ;  /* 0x0000000d00117202 */ /* 0x000fe20000000f00 */
[----:B------:R-:W-:-:S04]  /*0230*/  IMAD.MOV.U32 R11, RZ, RZ, R12 ;  /* 0x000000ffff0b7224 */ /* 0x000fc800078e000c */
[----:B------:R-:W-:Y:S01]  /*0240*/  FSEL R19, R14, R17, P0 ;  /* 0x000000110e137208 */ /* 0x000fe20000000000 */
[----:B------:R-:W-:Y:S01]  /*0250*/  IMAD.WIDE R14, R15, 0x8, R4 ;  /* 0x000000080f0e7825 */ /* 0x000fe200078e0204 */
[----:B------:R-:W-:-:S06]  /*0260*/  SEL R10, R10, R11, P0 ;  /* 0x0000000b0a0a7207 */ /* 0x000fcc0000000000 */
[----:B------:R-:W-:-:S04]  /*0270*/  @P1 LOP3.LUT R19, R17, 0x80000, RZ, 0xfc, !PT ;  /* 0x0008000011131812 */ /* 0x000fc800078efcff */
[----:B------:R-:W-:-:S05]  /*0280*/  MOV R11, R19 ;  /* 0x00000013000b7202 */ /* 0x000fca0000000f00 */
[----:B------:R1:W-:Y:S04]  /*0290*/  STG.E.64 desc[UR6][R2.64], R10 ;  /* 0x0000000a02007986 */ /* 0x0003e8000c101b06 */
[----:B------:R-:W2:Y:S04]  /*02a0*/  LDG.E.64 R14, desc[UR6][R14.64] ;  /* 0x000000060e0e7981 */ /* 0x000ea8000c1e1b00 */
[----:B------:R-:W3:Y:S01]  /*02b0*/  LDG.E.64 R12, desc[UR6][R4.64] ;  /* 0x00000006040c7981 */ /* 0x000ee2000c1e1b00 */
[----:B--2---:R-:W-:Y:S02]  /*02c0*/  IMAD.MOV.U32 R19, RZ, RZ, R15 ;  /* 0x000000ffff137224 */ /* 0x004fe400078e000f */
[----:B------:R-:W-:Y:S01]  /*02d0*/  IMAD.MOV.U32 R17, RZ, RZ, R14 ;  /* 0x000000ffff117224 */ /* 0x000fe200078e000e */
[----:B---3--:R-:W-:Y:S01]  /*02e0*/  DSETP.MAX.AND P0, P1, R12, R14, PT ;  /* 0x0000000e0c00722a */ /* 0x008fe2000390f000 */
[----:B------:R-:W-:-:S05]  /*02f0*/  MOV R16, R13 ;  /* 0x0000000d00107202 */ /* 0x000fca0000000f00 */
[----:B------:R-:W-:Y:S02]  /*0300*/  FSEL R21, R16, R19, P0 ;  /* 0x0000001310157208 */ /* 0x000fe40000000000 */
[----:B------:R-:W-:-:S06]  /*0310*/  SEL R12, R12, R17, P0 ;  /* 0x000000110c0c7207 */ /* 0x000fcc0000000000 */
[----:B------:R-:W-:-:S04]  /*0320*/  @P1 LOP3.LUT R21, R19, 0x80000, RZ, 0xfc, !PT ;  /* 0x0008000013151812 */ /* 0x000fc800078efcff */
[----:B------:R-:W-:-:S05]  /*0330*/  MOV R13, R21 ;  /* 0x00000015000d7202 */ /* 0x000fca0000000f00 */
[----:B------:R1:W-:Y:S02]  /*0340*/  STG.E.64 desc[UR6][R4.64], R12 ;  /* 0x0000000c04007986 */ /* 0x0003e4000c101b06 */
.L_x_90:
[----:B0-----:R-:W-:Y:S05]  /*0350*/  BSYNC.RECONVERGENT B0 ;  /* 0x0000000000007941 */ /* 0x001fea0003800200 */
.L_x_89:
[----:B------:R-:W-:Y:S01]  /*0360*/  BAR.SYNC.DEFER_BLOCKING 0x0 ;  /* 0x0000000000007b1d */ /* 0x000fe20000010000 */
[----:B------:R-:W-:Y:S01]  /*0370*/  ISETP.GE.AND P0, PT, R9, R8, PT ;  /* 0x000000080900720c */ /* 0x000fe20003f06270 */
[----:B------:R-:W-:-:S12]  /*0380*/  IMAD.MOV.U32 R15, RZ, RZ, R9 ;  /* 0x000000ffff0f7224 */ /* 0x000fd800078e0009 */
[----:B------:R-:W-:Y:S05]  /*0390*/  @!P0 BRA `(.L_x_91) ;  /* 0xfffffffc00708947 */ /* 0x000fea000383ffff */
.L_x_88:
[----:B------:R-:W-:-:S13]  /*03a0*/  ISETP.NE.AND P0, PT, R7, RZ, PT ;  /* 0x000000ff0700720c */ /* 0x000fda0003f05270 */
[----:B0-----:R-:W-:Y:S05]  /*03b0*/  @P0 EXIT ;  /* 0x000000000000094d */ /* 0x001fea0003800000 */
[----:B-1----:R-:W0:Y:S08]  /*03c0*/  LDC.64 R2, c[0x0][0x380] ;  /* 0x0000e000ff027b82 */ /* 0x002e300000000a00 */
[----:B------:R-:W1:Y:S08]  /*03d0*/  LDC.64 R4, c[0x0][0x3a0] ;  /* 0x0000e800ff047b82 */ /* 0x000e700000000a00 */
[----:B------:R-:W2:Y:S01]  /*03e0*/  LDC.64 R8, c[0x0][0x388] ;  /* 0x0000e200ff087b82 */ /* 0x000ea20000000a00 */
[----:B0-----:R-:W-:-:S06]  /*03f0*/  IMAD.WIDE R2, R6, 0x8, R2 ;  /* 0x0000000806027825 */ /* 0x001fcc00078e0202 */
[----:B------:R-:W3:Y:S01]  /*0400*/  LDG.E.64 R2, desc[UR6][R2.64] ;  /* 0x0000000602027981 */ /* 0x000ee2000c1e1b00 */
[----:B-1----:R-:W-:-:S04]  /*0410*/  IMAD.WIDE.U32 R4, R0, 0x8, R4 ;  /* 0x0000000800047825 */ /* 0x002fc800078e0004 */
[----:B--2---:R-:W-:Y:S02]  /*0420*/  IMAD.WIDE R6, R6, 0x8, R8 ;  /* 0x0000000806067825 */ /* 0x004fe400078e0208 */
[----:B------:R-:W0:Y:S01]  /*0430*/  LDC.64 R8, c[0x0][0x3a8] ;  /* 0x0000ea00ff087b82 */ /* 0x000e220000000a00 */
[----:B---3--:R-:W-:Y:S04]  /*0440*/  STG.E.64 desc[UR6][R4.64], R2 ;  /* 0x0000000204007986 */ /* 0x008fe8000c101b06 */
[----:B------:R-:W2:Y:S01]  /*0450*/  LDG.E.64 R6, desc[UR6][R6.64] ;  /* 0x0000000606067981 */ /* 0x000ea2000c1e1b00 */
[----:B0-----:R-:W-:-:S05]  /*0460*/  IMAD.WIDE.U32 R8, R0, 0x8, R8 ;  /* 0x0000000800087825 */ /* 0x001fca00078e0008 */
[----:B--2---:R-:W-:Y:S01]  /*0470*/  STG.E.64 desc[UR6][R8.64], R6 ;  /* 0x0000000608007986 */ /* 0x004fe2000c101b06 */
[----:B------:R-:W-:Y:S05]  /*0480*/  EXIT ;  /* 0x000000000000794d */ /* 0x000fea0003800000 */
.L_x_92:
        /* <DEDUP_REMOVED lines=15> */
.L_x_141:


//--------------------- .text._Z15calculate_layerPdS_S_iiiiiiiiiiS_S_ --------------------------
	.section	.text._Z15calculate_layerPdS_S_iiiiiiiiiiS_S_,"ax",@progbits
	.align	128
        .global         _Z15calculate_layerPdS_S_iiiiiiiiiiS_S_
        .type           _Z15calculate_layerPdS_S_iiiiiiiiiiS_S_,@function
        .size           _Z15calculate_layerPdS_S_iiiiiiiiiiS_S_,(.L_x_135 - _Z15calculate_layerPdS_S_iiiiiiiiiiS_S_)
        .other          _Z15calculate_layerPdS_S_iiiiiiiiiiS_S_,@"STO_CUDA_ENTRY STV_DEFAULT"
_Z15calculate_layerPdS_S_iiiiiiiiiiS_S_:
.text._Z15calculate_layerPdS_S_iiiiiiiiiiS_S_:
[----:B------:R-:W0:Y:S08]  /*0000*/  LDC R1, c[0x0][0x37c] ;  /* 0x0000df00ff017b82 */ /* 0x000e300000000800 */
[----:B------:R-:W1:Y:S01]  /*0010*/  LDC R0, c[0x0][0x3a0] ;  /* 0x0000e800ff007b82 */ /* 0x000e620000000800 */
[----:B------:R-:W2:Y:S01]  /*0020*/  S2R R6, SR_TID.X ;  /* 0x0000000000067919 */ /* 0x000ea20000002100 */
[----:B------:R-:W3:Y:S01]  /*0030*/  LDCU.128 UR8, c[0x0][0x3b0] ;  /* 0x00007600ff0877ac */ /* 0x000ee20008000c00 */
[----:B0-----:R-:W-:-:S05]  /*0040*/  VIADD R1, R1, 0xffffffd8 ;  /* 0xffffffd801017836 */ /* 0x001fca0000000000 */
[----:B------:R-:W2:Y:S08]  /*0050*/  S2UR UR4, SR_CTAID.X ;  /* 0x00000000000479c3 */ /* 0x000eb00000002500 */
[----:B------:R-:W2:Y:S01]  /*0060*/  LDC R7, c[0x0][0x360] ;  /* 0x0000d800ff077b82 */ /* 0x000ea20000000800 */
[----:B-1----:R-:W-:-:S07]  /*0070*/  IABS R14, R0 ;  /* 0x00000000000e7213 */ /* 0x002fce0000000000 */
[----:B------:R-:W0:Y:S01]  /*0080*/  LDC R3, c[0x0][0x39c] ;  /* 0x0000e700ff037b82 */ /* 0x000e220000000800 */
[----:B------:R-:W1:Y:S01]  /*0090*/  I2F.RP R2, R14 ;  /* 0x0000000e00027306 */ /* 0x000e620000209400 */
[----:B--2---:R-:W-:Y:S01]  /*00a0*/  IMAD R7, R7, UR4, R6 ;  /* 0x0000000407077c24 */ /* 0x004fe2000f8e0206 */
[----:B------:R-:W2:Y:S06]  /*00b0*/  LDCU.64 UR4, c[0x0][0x3a8] ;  /* 0x00007500ff0477ac */ /* 0x000eac0008000a00 */
        /* <DEDUP_REMOVED lines=74> */
[----:B--2---:R-:W-:-:S03]  /*0560*/  ISETP.GE.AND P0, PT, R5, UR5, PT ;  /* 0x0000000505007c0c */ /* 0x004fc6000bf06270 */
[----:B------:R-:W-:Y:S01]  /*0570*/  IMAD R4, R0, R4, R7 ;  /* 0x0000000400047224 */ /* 0x000fe200078e0207 */
[----:B------:R-:W-:-:S04]  /*0580*/  ISETP.LT.OR P0, PT, R9, UR4, !P0 ;  /* 0x0000000409007c0c */ /* 0x000fc8000c701670 */
[----:B---3--:R-:W-:-:S04]  /*0590*/  ISETP.GT.OR P0, PT, R9, UR9, P0 ;  /* 0x0000000909007c0c */ /* 0x008fc80008704670 */
[----:B------:R-:W-:-:S04]  /*05a0*/  ISETP.GT.OR P0, PT, R5, UR10, P0 ;  /* 0x0000000a05007c0c */ /* 0x000fc80008704670 */
[----:B------:R-:W-:-:S04]  /*05b0*/  ISETP.LT.OR P0, PT, R4, UR8, P0 ;  /* 0x0000000804007c0c */ /* 0x000fc80008701670 */
[----:B------:R-:W-:-:S13]  /*05c0*/  ISETP.GT.OR P0, PT, R4, UR11, P0 ;  /* 0x0000000b04007c0c */ /* 0x000fda0008704670 */
        /* <DEDUP_REMOVED lines=9> */
[----:B------:R-:W-:-:S03]  /*0660*/  IMAD.IADD R11, R8, 0x1, R3 ;  /* 0x00000001080b7824 */ /* 0x000fc600078e0203 */
[----:B------:R-:W3:Y:S01]  /*0670*/  LDC.64 R24, c[0x3][0x18] ;  /* 0x00c00600ff187b82 */ /* 0x000ee20000000a00 */
[----:B0-----:R-:W-:-:S04]  /*0680*/  IMAD.WIDE R14, R0, 0x8, R6 ;  /* 0x00000008000e7825 */ /* 0x001fc800078e0206 */
[----:B------:R-:W-:Y:S01]  /*0690*/  IMAD.WIDE R6, R11, 0x8, R6 ;  /* 0x000000080b067825 */ /* 0x000fe200078e0206 */
[----:B-1----:R-:W4:Y:S03]  /*06a0*/  LDG.E.64 R16, desc[UR4][R14.64] ;  /* 0x000000040e107981 */ /* 0x002f26000c1e1b00 */
[----:B------:R-:W-:Y:S02]  /*06b0*/  IMAD.WIDE R2, R2, 0x8, R14 ;  /* 0x0000000802027825 */ /* 0x000fe400078e020e */
[----:B------:R-:W5:Y:S04]  /*06c0*/  LDG.E.64 R6, desc[UR4][R6.64] ;  /* 0x0000000406067981 */ /* 0x000f68000c1e1b00 */
[----:B------:R-:W5:Y:S01]  /*06d0*/  LDG.E.64 R2, desc[UR4][R2.64] ;  /* 0x0000000402027981 */ /* 0x000f62000c1e1b00 */
[----:B--2---:R-:W-:-:S06]  /*06e0*/  IMAD.WIDE R18, R0, 0x8, R18 ;  /* 0x0000000800127825 */ /* 0x004fcc00078e0212 */
[----:B------:R-:W2:Y:S01]  /*06f0*/  LDG.E.64 R18, desc[UR4][R18.64] ;  /* 0x0000000412127981 */ /* 0x000ea2000c1e1b00 */
[----:B---3--:R-:W-:-:S06]  /*0700*/  DMUL R24, R24, R24 ;  /* 0x0000001818187228 */ /* 0x008fcc0000000000 */
[----:B------:R-:W0:Y:S01]  /*0710*/  MUFU.RCP64H R11, R25 ;  /* 0x00000019000b7308 */ /* 0x000e220000001800 */
[----:B------:R-:W-:-:S06]  /*0720*/  IMAD.MOV.U32 R10, RZ, RZ, 0x1 ;  /* 0x00000001ff0a7424 */ /* 0x000fcc00078e00ff */
[----:B0-----:R-:W-:-:S08]  /*0730*/  DFMA R12, -R24, R10, 1 ;  /* 0x3ff00000180c742b */ /* 0x001fd0000000010a */
[----:B------:R-:W-:-:S08]  /*0740*/  DFMA R12, R12, R12, R12 ;  /* 0x0000000c0c0c722b */ /* 0x000fd0000000000c */
[----:B------:R-:W-:Y:S01]  /*0750*/  DFMA R12, R10, R12, R10 ;  /* 0x0000000c0a0c722b */ /* 0x000fe2000000000a */
[----:B------:R-:W-:Y:S01]  /*0760*/  BSSY.RECONVERGENT B0, `(.L_x_93) ;  /* 0x0000012000007945 */ /* 0x000fe20003800200 */
[----:B----4-:R-:W-:Y:S02]  /*0770*/  DADD R16, R16, R16 ;  /* 0x0000000010107229 */ /* 0x010fe40000000010 */
[----:B-----5:R-:W-:-:S04]  /*0780*/  DADD R2, R2, R6 ;  /* 0x0000000002027229 */ /* 0x020fc80000000006 */
[----:B------:R-:W-:-:S04]  /*0790*/  DFMA R6, -R24, R12, 1 ;  /* 0x3ff000001806742b */ /* 0x000fc8000000010c */
[----:B------:R-:W-:-:S04]  /*07a0*/  DADD R20, -R16, R2 ;  /* 0x0000000010147229 */ /* 0x000fc80000000102 */
[----:B------:R-:W-:-:S08]  /*07b0*/  DFMA R6, R12, R6, R12 ;  /* 0x000000060c06722b */ /* 0x000fd0000000000c */
[----:B------:R-:W-:-:S08]  /*07c0*/  DMUL R2, R20, R6 ;  /* 0x0000000614027228 */ /* 0x000fd00000000000 */
[----:B------:R-:W-:-:S08]  /*07d0*/  DFMA R10, -R24, R2, R20 ;  /* 0x00000002180a722b */ /* 0x000fd00000000114 */
[----:B------:R-:W-:Y:S01]  /*07e0*/  DFMA R2, R6, R10, R2 ;  /* 0x0000000a0602722b */ /* 0x000fe20000000002 */
[----:B------:R-:W-:-:S09]  /*07f0*/  FSETP.GEU.AND P1, PT, |R21|, 6.5827683646048100446e-37, PT ;  /* 0x036000001500780b */ /* 0x000fd20003f2e200 */
[----:B------:R-:W-:-:S05]  /*0800*/  FFMA R6, RZ, R25, R3 ;  /* 0x00000019ff067223 */ /* 0x000fca0000000003 */
[----:B------:R-:W-:Y:S01]  /*0810*/  FSETP.GT.AND P0, PT, |R6|, 1.469367938527859385e-39, PT ;  /* 0x001000000600780b */ /* 0x000fe20003f04200 */
[----:B--2---:R-:W-:-:S12]  /*0820*/  DADD R18, R16, -R18 ;  /* 0x0000000010127229 */ /* 0x004fd80000000812 */
[----:B------:R-:W-:Y:S05]  /*0830*/  @P0 BRA P1, `(.L_x_94) ;  /* 0x0000000000100947 */ /* 0x000fea0000800000 */
[----:B------:R-:W-:-:S07]  /*0840*/  MOV R6, 0x860 ;  /* 0x0000086000067802 */ /* 0x000fce0000000f00 */
[----:B------:R-:W-:Y:S05]  /*0850*/  CALL.REL.NOINC `($__internal_3_$__cuda_sm20_div_rn_f64_full) ;  /* 0x0000001800c87944 */ /* 0x000fea0003c00000 */
[----:B------:R-:W-:Y:S02]  /*0860*/  IMAD.MOV.U32 R2, RZ, RZ, R10 ;  /* 0x000000ffff027224 */ /* 0x000fe400078e000a */
[----:B------:R-:W-:-:S07]  /*0870*/  IMAD.MOV.U32 R3, RZ, RZ, R11 ;  /* 0x000000ffff037224 */ /* 0x000fce00078e000b */
.L_x_94:
[----:B------:R-:W-:Y:S05]  /*0880*/  BSYNC.RECONVERGENT B0 ;  /* 0x0000000000007941 */ /* 0x000fea0003800200 */
.L_x_93:
        /* <DEDUP_REMOVED lines=32> */
[----:B------:R-:W-:Y:S05]  /*0a90*/  CALL.REL.NOINC `($__internal_3_$__cuda_sm20_div_rn_f64_full) ;  /* 0x0000001800387944 */ /* 0x000fea0003c00000 */
[----:B------:R-:W-:Y:S02]  /*0aa0*/  IMAD.MOV.U32 R6, RZ, RZ, R10 ;  /* 0x000000ffff067224 */ /* 0x000fe400078e000a */
[----:B------:R-:W-:-:S07]  /*0ab0*/  IMAD.MOV.U32 R7, RZ, RZ, R11 ;  /* 0x000000ffff077224 */ /* 0x000fce00078e000b */
.L_x_96:
[----:B------:R-:W-:Y:S05]  /*0ac0*/  BSYNC.RECONVERGENT B0 ;  /* 0x0000000000007941 */ /* 0x000fea0003800200 */
.L_x_95:
        /* <DEDUP_REMOVED lines=24> */
[----:B------:R-:W-:-:S13]  /*0c50*/  FSETP.GT.AND P0, PT, |R8|, 1.469367938527859385e-39, PT ;  /* 0x001000000800780b */ /* 0x000fda0003f04200 */
[----:B------:R-:W-:Y:S05]  /*0c60*/  @P0 BRA P1, `(.L_x_98) ;  /* 0x0000000000080947 */ /* 0x000fea0000800000 */
[----:B------:R-:W-:-:S07]  /*0c70*/  MOV R6, 0xc90 ;  /* 0x00000c9000067802 */ /* 0x000fce0000000f00 */
[----:B------:R-:W-:Y:S05]  /*0c80*/  CALL.REL.NOINC `($__internal_3_$__cuda_sm20_div_rn_f64_full) ;  /* 0x0000001400bc7944 */ /* 0x000fea0003c00000 */
.L_x_98:
[----:B------:R-:W-:Y:S05]  /*0c90*/  BSYNC.RECONVERGENT B0 ;  /* 0x0000000000007941 */ /* 0x000fea0003800200 */
.L_x_97:
[----:B------:R-:W0:Y:S01]  /*0ca0*/  LDCU UR6, c[0x0][0x3a4] ;  /* 0x00007480ff0677ac */ /* 0x000e220008000800 */
[----:B------:R-:W1:Y:S01]  /*0cb0*/  LDC.64 R6, c[0x3][RZ] ;  /* 0x00c00000ff067b82 */ /* 0x000e620000000a00 */
[----:B------:R-:W-:Y:S01]  /*0cc0*/  DADD R14, R14, R10 ;  /* 0x000000000e0e7229 */ /* 0x000fe2000000000a */
[----:B------:R-:W2:Y:S06]  /*0cd0*/  LDCU.64 UR8, c[0x3][0x30] ;  /* 0x00c00600ff0877ac */ /* 0x000eac0008000a00 */
[----:B------:R-:W3:Y:S01]  /*0ce0*/  LDC.64 R16, c[0x0][0x390] ;  /* 0x0000e400ff107b82 */ /* 0x000ee20000000a00 */
[----:B------:R-:W-:Y:S01]  /*0cf0*/  DFMA R2, R14, R2, R18 ;  /* 0x000000020e02722b */ /* 0x000fe20000000012 */
[----:B0-----:R-:W2:Y:S01]  /*0d00*/  I2F.F64 R12, UR6 ;  /* 0x00000006000c7d12 */ /* 0x001ea20008201c00 */
[----:B------:R-:W0:Y:S01]  /*0d10*/  LDCU.64 UR6, c[0x3][0x10] ;  /* 0x00c00200ff0677ac */ /* 0x000e220008000a00 */
[----:B-1----:R-:W-:-:S02]  /*0d20*/  DADD R6, R6, R6 ;  /* 0x0000000006067229 */ /* 0x002fc40000000006 */
[----:B--2---:R-:W-:Y:S01]  /*0d30*/  DMUL R12, R12, UR8 ;  /* 0x000000080c0c7c28 */ /* 0x004fe20008000000 */
[----:B---3--:R-:W-:-:S05]  /*0d40*/  IMAD.WIDE R14, R0, 0x8, R16 ;  /* 0x00000008000e7825 */ /* 0x008fca00078e0210 */
[----:B------:R1:W-:Y:S02]  /*0d50*/  STG.E.64 desc[UR4][R14.64], R2 ;  /* 0x000000020e007986 */ /* 0x0003e4000c101b04 */
[----:B0-----:R-:W-:-:S08]  /*0d60*/  DFMA R12, R12, UR6, R6 ;  /* 0x000000060c0c7c2b */ /* 0x001fd00008000006 */
        /* <DEDUP_REMOVED lines=24> */
[----:B------:R-:W-:Y:S05]  /*0ef0*/  CALL.REL.NOINC `($_Z15calculate_layerPdS_S_iiiiiiiiiiS_S_$__internal_trig_reduction_slowpathd) ;  /* 0x0000001800907944 */ /* 0x000fea0003c00000 */
[----:B------:R-:W-:Y:S05]  /*0f00*/  BSYNC.RECONVERGENT B0 ;  /* 0x0000000000007941 */ /* 0x000fea0003800200 */
.L_x_101:
[----:B------:R-:W-:Y:S02]  /*0f10*/  IMAD.MOV.U32 R8, RZ, RZ, R12 ;  /* 0x000000ffff087224 */ /* 0x000fe400078e000c */
[----:B------:R-:W-:Y:S02]  /*0f20*/  IMAD.MOV.U32 R10, RZ, RZ, R20 ;  /* 0x000000ffff0a7224 */ /* 0x000fe400078e0014 */
[----:B------:R-:W-:-:S07]  /*0f30*/  IMAD.MOV.U32 R11, RZ, RZ, R21 ;  /* 0x000000ffff0b7224 */ /* 0x000fce00078e0015 */
.L_x_100:
[----:B------:R-:W-:-:S07]  /*0f40*/  VIADD R8, R8, 0x1 ;  /* 0x0000000108087836 */ /* 0x000fce0000000000 */
.L_x_99:
        /* <DEDUP_REMOVED lines=58> */
[----:B------:R-:W-:Y:S05]  /*12f0*/  CALL.REL.NOINC `($__internal_3_$__cuda_sm20_div_rn_f64_full) ;  /* 0x0000001000207944 */ /* 0x000fea0003c00000 */
.L_x_103:
[----:B------:R-:W-:Y:S05]  /*1300*/  BSYNC.RECONVERGENT B0 ;  /* 0x0000000000007941 */ /* 0x000fea0003800200 */
.L_x_102:
        /* <DEDUP_REMOVED lines=23> */
[----:B------:R-:W-:Y:S05]  /*1480*/  CALL.REL.NOINC `($_Z15calculate_layerPdS_S_iiiiiiiiiiS_S_$__internal_trig_reduction_slowpathd) ;  /* 0x00000014002c7944 */ /* 0x000fea0003c00000 */
[----:B------:R-:W-:Y:S02]  /*1490*/  IMAD.MOV.U32 R24, RZ, RZ, R12 ;  /* 0x000000ffff187224 */ /* 0x000fe400078e000c */
[----:B------:R-:W-:Y:S02]  /*14a0*/  IMAD.MOV.U32 R6, RZ, RZ, R20 ;  /* 0x000000ffff067224 */ /* 0x000fe400078e0014 */
[----:B------:R-:W-:-:S07]  /*14b0*/  IMAD.MOV.U32 R7, RZ, RZ, R21 ;  /* 0x000000ffff077224 */ /* 0x000fce00078e0015 */
.L_x_105:
[----:B------:R-:W-:Y:S05]  /*14c0*/  BSYNC.RECONVERGENT B0 ;  /* 0x0000000000007941 */ /* 0x000fea0003800200 */
.L_x_104:
        /* <DEDUP_REMOVED lines=58> */
[----:B------:R-:W-:Y:S05]  /*1870*/  CALL.REL.NOINC `($__internal_3_$__cuda_sm20_div_rn_f64_full) ;  /* 0x0000000800c07944 */ /* 0x000fea0003c00000 */
.L_x_107:
[----:B------:R-:W-:Y:S05]  /*1880*/  BSYNC.RECONVERGENT B0 ;  /* 0x0000000000007941 */ /* 0x000fea0003800200 */
.L_x_106:
        /* <DEDUP_REMOVED lines=27> */
.L_x_109:
[----:B------:R-:W-:Y:S05]  /*1a40*/  BSYNC.RECONVERGENT B0 ;  /* 0x0000000000007941 */ /* 0x000fea0003800200 */
.L_x_108:
        /* <DEDUP_REMOVED lines=59> */
.L_x_111:
[----:B------:R-:W-:Y:S05]  /*1e00*/  BSYNC.RECONVERGENT B0 ;  /* 0x0000000000007941 */ /* 0x000fea0003800200 */
.L_x_110:
        /* <DEDUP_REMOVED lines=24> */
.L_x_113:
[----:B------:R-:W-:Y:S05]  /*1f90*/  BSYNC.RECONVERGENT B0 ;  /* 0x0000000000007941 */ /* 0x000fea0003800200 */
.L_x_112:
        /* <DEDUP_REMOVED lines=52> */
.L_x_115:
[----:B------:R-:W-:Y:S05]  /*22e0*/  BSYNC.RECONVERGENT B0 ;  /* 0x0000000000007941 */ /* 0x000fea0003800200 */
.L_x_114:
        /* <DEDUP_REMOVED lines=9> */
        .weak           $__internal_3_$__cuda_sm20_div_rn_f64_full
        .type           $__internal_3_$__cuda_sm20_div_rn_f64_full,@function
        .size           $__internal_3_$__cuda_sm20_div_rn_f64_full,($_Z15calculate_layerPdS_S_iiiiiiiiiiS_S_$__internal_trig_reduction_slowpathd - $__internal_3_$__cuda_sm20_div_rn_f64_full)
$__internal_3_$__cuda_sm20_div_rn_f64_full:
        /* <DEDUP_REMOVED lines=66> */
.L_x_117:
        /* <DEDUP_REMOVED lines=16> */
.L_x_120:
[----:B------:R-:W-:Y:S01]  /*28a0*/  LOP3.LUT R33, R25, 0x80000, RZ, 0xfc, !PT ;  /* 0x0008000019217812 */ /* 0x000fe200078efcff */
[----:B------:R-:W-:Y:S01]  /*28b0*/  IMAD.MOV.U32 R32, RZ, RZ, R24 ;  /* 0x000000ffff207224 */ /* 0x000fe200078e0018 */
[----:B------:R-:W-:Y:S06]  /*28c0*/  BRA `(.L_x_118) ;  /* 0x0000000000087947 */ /* 0x000fec0003800000 */
.L_x_119:
[----:B------:R-:W-:Y:S01]  /*28d0*/  LOP3.LUT R33, R21, 0x80000, RZ, 0xfc, !PT ;  /* 0x0008000015217812 */ /* 0x000fe200078efcff */
[----:B------:R-:W-:-:S07]  /*28e0*/  IMAD.MOV.U32 R32, RZ, RZ, R20 ;  /* 0x000000ffff207224 */ /* 0x000fce00078e0014 */
.L_x_118:
[----:B------:R-:W-:Y:S05]  /*28f0*/  BSYNC.RECONVERGENT B1 ;  /* 0x0000000000017941 */ /* 0x000fea0003800200 */
.L_x_116:
[----:B------:R-:W-:Y:S02]  /*2900*/  IMAD.MOV.U32 R7, RZ, RZ, 0x0 ;  /* 0x00000000ff077424 */ /* 0x000fe400078e00ff */
[----:B------:R-:W-:Y:S02]  /*2910*/  IMAD.MOV.U32 R10, RZ, RZ, R32 ;  /* 0x000000ffff0a7224 */ /* 0x000fe400078e0020 */
[----:B------:R-:W-:Y:S01]  /*2920*/  IMAD.MOV.U32 R11, RZ, RZ, R33 ;  /* 0x000000ffff0b7224 */ /* 0x000fe200078e0021 */
[----:B------:R-:W-:Y:S06]  /*2930*/  RET.REL.NODEC R6 `(_Z15calculate_layerPdS_S_iiiiiiiiiiS_S_) ;  /* 0xffffffd406b07950 */ /* 0x000fec0003c3ffff */
        .type           $_Z15calculate_layerPdS_S_iiiiiiiiiiS_S_$__internal_trig_reduction_slowpathd,@function
        .size           $_Z15calculate_layerPdS_S_iiiiiiiiiiS_S_$__internal_trig_reduction_slowpathd,(.L_x_135 - $_Z15calculate_layerPdS_S_iiiiiiiiiiS_S_$__internal_trig_reduction_slowpathd)
$_Z15calculate_layerPdS_S_iiiiiiiiiiS_S_$__internal_trig_reduction_slowpathd:
        /* <DEDUP_REMOVED lines=24> */
.L_x_125:
        /* <DEDUP_REMOVED lines=28> */
.L_x_124:
[----:B------:R-:W-:-:S07]  /*2c80*/  IMAD.MOV.U32 R27, RZ, RZ, R13 ;  /* 0x000000ffff1b7224 */ /* 0x000fce00078e000d */
.L_x_123:
[----:B------:R-:W-:Y:S05]  /*2c90*/  BSYNC.RECONVERGENT B1 ;  /* 0x0000000000017941 */ /* 0x000fea0003800200 */
.L_x_122:
        /* <DEDUP_REMOVED lines=60> */
.L_x_127:
[----:B------:R-:W-:Y:S05]  /*3060*/  BSYNC.RECONVERGENT B1 ;  /* 0x0000000000017941 */ /* 0x000fea0003800200 */
.L_x_126:
        /* <DEDUP_REMOVED lines=36> */
.L_x_121:
[----:B------:R-:W-:Y:S02]  /*32b0*/  IMAD.MOV.U32 R10, RZ, RZ, R8 ;  /* 0x000000ffff0a7224 */ /* 0x000fe400078e0008 */
[----:B------:R-:W-:-:S04]  /*32c0*/  IMAD.MOV.U32 R11, RZ, RZ, 0x0 ;  /* 0x00000000ff0b7424 */ /* 0x000fc800078e00ff */
[----:B------:R-:W-:Y:S05]  /*32d0*/  RET.REL.NODEC R10 `(_Z15calculate_layerPdS_S_iiiiiiiiiiS_S_) ;  /* 0xffffffcc0a487950 */ /* 0x000fea0003c3ffff */
.L_x_128:
        /* <DEDUP_REMOVED lines=10> */
.L_x_135:


//--------------------- .nv.global.init           --------------------------
	.section	.nv.global.init,"aw",@progbits
	.align	16
.nv.global.init:
	.type		__cudart_sin_cos_coeffs,@object
	.size		__cudart_sin_cos_coeffs,(__cudart_i2opi_d - __cudart_sin_cos_coeffs)
__cudart_sin_cos_coeffs:
        /*0000*/ 	.byte	0x46, 0xd2, 0xb0, 0x2c, 0xf1, 0xe5, 0x5a, 0xbe, 0x92, 0xe3, 0xac, 0x69, 0xe3, 0x1d, 0xc7, 0x3e
        /*0010*/ 	.byte	0xa1, 0x62, 0xdb, 0x19, 0xa0, 0x01, 0x2a, 0xbf, 0x18, 0x08, 0x11, 0x11, 0x11, 0x11, 0x81, 0x3f
        /*0020*/ 	.byte	0x54, 0x55, 0x55, 0x55, 0x55, 0x55, 0xc5, 0xbf, 0x00, 0x00, 0x00, 0x00, 0x00, 0x00, 0x00, 0x00
        /*0030*/ 	.byte	0x00, 0x00, 0x00, 0x00, 0x00, 0x00, 0x00, 0x00, 0x64, 0x81, 0xfd, 0x20, 0x83, 0xff, 0xa8, 0xbd
        /*0040*/ 	.byte	0x28, 0x85, 0xef, 0xc1, 0xa7, 0xee, 0x21, 0x3e, 0xd9, 0xe6, 0x06, 0x8e, 0x4f, 0x7e, 0x92, 0xbe
        /*0050*/ 	.byte	0xe9, 0xbc, 0xdd, 0x19, 0xa0, 0x01, 0xfa, 0x3e, 0x47, 0x5d, 0xc1, 0x16, 0x6c, 0xc1, 0x56, 0xbf
        /*0060*/ 	.byte	0x51, 0x55, 0x55, 0x55, 0x55, 0x55, 0xa5, 0x3f, 0x00, 0x00, 0x00, 0x00, 0x00, 0x00, 0xe0, 0xbf
        /*0070*/ 	.byte	0x00, 0x00, 0x00, 0x00, 0x00, 0x00, 0xf0, 0x3f, 0x00, 0x00, 0x00, 0x00, 0x00, 0x00, 0x00, 0x00
	.type		__cudart_i2opi_d,@object
	.size		__cudart_i2opi_d,(.L_13 - __cudart_i2opi_d)
__cudart_i2opi_d:
        /* <DEDUP_REMOVED lines=9> */
.L_13:


//--------------------- .nv.shared.reserved.0     --------------------------
	.section	.nv.shared.reserved.0,"aw",@nobits
	.weak		__nv_reservedSMEM_offset_0_alias
	.size		__nv_reservedSMEM_offset_0_alias, 0, 64
	.other		__nv_reservedSMEM_offset_0_alias,@"STO_CUDA_RESERVED_SHARED STV_DEFAULT"
__nv_reservedSMEM_offset_0_alias:
	.zero		0
	.zero		64


//--------------------- .nv.constant0._Z13prepare_layerPdS_S_iiiiiiiij --------------------------
	.section	.nv.constant0._Z13prepare_layerPdS_S_iiiiiiiij,"a",@progbits
	.sectionflags	@""
	.align	4
.nv.constant0._Z13prepare_layerPdS_S_iiiiiiiij:
	.zero		956


//--------------------- .nv.constant0._Z6layer1PdS_iiiiiiiiiS_S_ --------------------------
	.section	.nv.constant0._Z6layer1PdS_iiiiiiiiiS_S_,"a",@progbits
	.sectionflags	@""
	.align	4
.nv.constant0._Z6layer1PdS_iiiiiiiiiS_S_:
	.zero		968


//--------------------- .nv.constant0._Z6layer0PdiiiS_S_ --------------------------
	.section	.nv.constant0._Z6layer0PdiiiS_S_,"a",@progbits
	.sectionflags	@""
	.align	4
.nv.constant0._Z6layer0PdiiiS_S_:
	.zero		936


//--------------------- .nv.constant0._Z12copy_to_gridPdS_iiiii --------------------------
	.section	.nv.constant0._Z12copy_to_gridPdS_iiiii,"a",@progbits
	.sectionflags	@""
	.align	4
.nv.constant0._Z12copy_to_gridPdS_iiiii:
	.zero		932


//--------------------- .nv.constant0._Z16copy_to_matricesPdS_S_iiiiii --------------------------
	.section	.nv.constant0._Z16copy_to_matricesPdS_S_iiiiii,"a",@progbits
	.sectionflags	@""
	.align	4
.nv.constant0._Z16copy_to_matricesPdS_S_iiiiii:
	.zero		944


//--------------------- .nv.constant0._Z20calculate_max_errorsPdS_iiiS_S_ --------------------------
	.section	.nv.constant0._Z20calculate_max_errorsPdS_iiiS_S_,"a",@progbits
	.sectionflags	@""
	.align	4
.nv.constant0._Z20calculate_max_errorsPdS_iiiS_S_:
	.zero		944


//--------------------- .nv.constant0._Z15calculate_layerPdS_S_iiiiiiiiiiS_S_ --------------------------
	.section	.nv.constant0._Z15calculate_layerPdS_S_iiiiiiiiiiS_S_,"a",@progbits
	.sectionflags	@""
	.align	4
.nv.constant0._Z15calculate_layerPdS_S_iiiiiiiiiiS_S_:
	.zero		976


//--------------------- SYMBOLS --------------------------

	.type		.nv.reservedSmem.offset0,@object
	.size		.nv.reservedSmem.offset0,0x4
